def attn_fwd(
    Q,
    K,
    V,
    Out,
    Lse,
    sm_scale,
    stride_qz,
    stride_qh,
    stride_qm,
    stride_qk,
    stride_kz,
    stride_kh,
    stride_kn,
    stride_kk,
    stride_vz,
    stride_vh,
    stride_vn,
    stride_vk,
    stride_oz,
    stride_oh,
    stride_om,
    stride_ok,
    seqlen_q,
    seqlen_k,
    BLOCK_M: tl.constexpr,
    BLOCK_N: tl.constexpr,
    HEAD_DIM: tl.constexpr,
    CAUSAL: tl.constexpr,
):
    start_m = tl.program_id(0)
    off_hz = tl.program_id(1)
    q_off = off_hz * stride_qh
    k_off = off_hz * stride_kh
    v_off = off_hz * stride_vh
    offs_m = start_m * BLOCK_M + tl.arange(0, BLOCK_M)
    offs_d = tl.arange(0, HEAD_DIM)
    offs_n = tl.arange(0, BLOCK_N)
    q_ptrs = Q + q_off + offs_m[:, None] * stride_qm + offs_d[None, :] * stride_qk
    k_ptrs = K + k_off + offs_d[:, None] * stride_kk + offs_n[None, :] * stride_kn
    v_ptrs = V + v_off + offs_n[:, None] * stride_vn + offs_d[None, :] * stride_vk
    m_i = tl.full([BLOCK_M], float("-inf"), dtype=tl.float32)
    l_i = tl.zeros([BLOCK_M], dtype=tl.float32) + 1.0
    acc = tl.zeros([BLOCK_M, HEAD_DIM], dtype=tl.float32)
    q = tl.load(q_ptrs)
    acc, l_i, m_i = _attn_fwd_inner(
        acc,
        l_i,
        m_i,
        q,
        k_ptrs,
        v_ptrs,
        sm_scale,
        stride_kn,
        stride_vn,
        start_m,
        seqlen_k,
        BLOCK_M,
        BLOCK_N,
        HEAD_DIM,
        CAUSAL,
    )
    acc = acc / l_i[:, None]
    lse = m_i + tl.math.log2(l_i) / 1.4426950408889634
    o_ptrs = (
        Out
        + off_hz * stride_oh
        + offs_m[:, None] * stride_om
        + offs_d[None, :] * stride_ok
    )
    tl.store(o_ptrs, acc.to(Out.dtype.element_ty))
    tl.store(Lse + off_hz * seqlen_q + offs_m, lse)

# config = {"BLOCK_M": 32, "BLOCK_N": 32, "HEAD_DIM": 128, "arch": "sm_100", "causal": false, "dtype": "bf16", "num_stages": 2, "num_warps": 4}
# arch = sm_100


// ===== COMPILED SASS (sm_100a) =====

	.target	sm_100a

	.elftype	@"ET_EXEC"


//--------------------- .note.nv.tkinfo           --------------------------
	.section	.note.nv.tkinfo,"",@"SHT_NOTE"
	.sectionflags	@"SHF_NOTE_NV_TKINFO"
	.tkinfo
        /*0018*/ 	.word	0x00000081
        /*0030*/ 	.string	""
        /*0030*/ 	.string	"ptxas-blackwell"
        /*0030*/ 	.string	"Cuda compilation tools, release 12.9, V12.9.86"
        /*0030*/ 	.string	"Build cuda_12.9.r12.9/compiler.36037853_0"
        /*0030*/ 	.string	"-v  -suppress-debug-info  -lineinfo  -arch sm_100a "



//--------------------- .note.nv.cuver            --------------------------
	.section	.note.nv.cuver,"",@"SHT_NOTE"
	.sectionflags	@"SHF_NOTE_NV_CUVER"
        /*0018*/ 	.short	0x0001
        /*001a*/ 	.short	0x0064
        /*001c*/ 	.short	0x0001
        /*001e*/ 	.short	0x0000
        /*0020*/ 	.short	0x0001
        /*0022*/ 	.short	0x0000


//--------------------- .nv.info                  --------------------------
	.section	.nv.info,"",@"SHT_CUDA_INFO"
	.align	4


	//----- nvinfo : EIATTR_REGCOUNT
	.align		4
        /*0000*/ 	.byte	0x04, 0x2f
        /*0002*/ 	.short	(.L_2 - .L_1)
	.align		4
.L_1:
        /*0004*/ 	.word	index@(attn_fwd)
        /*0008*/ 	.word	0x000000f5


	//----- nvinfo : EIATTR_FRAME_SIZE
	.align		4
.L_2:
        /*000c*/ 	.byte	0x04, 0x11
        /*000e*/ 	.short	(.L_4 - .L_3)
	.align		4
.L_3:
        /*0010*/ 	.word	index@(attn_fwd)
        /*0014*/ 	.word	0x00000000


	//----- nvinfo : EIATTR_MIN_STACK_SIZE
	.align		4
.L_4:
        /*0018*/ 	.byte	0x04, 0x12
        /*001a*/ 	.short	(.L_6 - .L_5)
	.align		4
.L_5:
        /*001c*/ 	.word	index@(attn_fwd)
        /*0020*/ 	.word	0x00000000
.L_6:


//--------------------- .nv.info.attn_fwd         --------------------------
	.section	.nv.info.attn_fwd,"",@"SHT_CUDA_INFO"
	.sectionflags	@""
	.align	4


	//----- nvinfo : EIATTR_CUDA_API_VERSION
	.align		4
        /*0000*/ 	.byte	0x04, 0x37
        /*0002*/ 	.short	(.L_8 - .L_7)
.L_7:
        /*0004*/ 	.word	0x00000081


	//----- nvinfo : EIATTR_KPARAM_INFO
	.align		4
.L_8:
        /*0008*/ 	.byte	0x04, 0x17
        /*000a*/ 	.short	(.L_10 - .L_9)
.L_9:
        /*000c*/ 	.word	0x00000000
        /*0010*/ 	.short	0x0019
        /*0012*/ 	.short	0x0080
        /*0014*/ 	.byte	0x00, 0xf4, 0x21, 0x00


	//----- nvinfo : EIATTR_KPARAM_INFO
	.align		4
.L_10:
        /*0018*/ 	.byte	0x04, 0x17
        /*001a*/ 	.short	(.L_12 - .L_11)
.L_11:
        /*001c*/ 	.word	0x00000000
        /*0020*/ 	.short	0x0018
        /*0022*/ 	.short	0x0078
        /*0024*/ 	.byte	0x00, 0xf4, 0x21, 0x00


	//----- nvinfo : EIATTR_KPARAM_INFO
	.align		4
.L_12:
        /*0028*/ 	.byte	0x04, 0x17
        /*002a*/ 	.short	(.L_14 - .L_13)
.L_13:
        /*002c*/ 	.word	0x00000000
        /*0030*/ 	.short	0x0017
        /*0032*/ 	.short	0x0070
        /*0034*/ 	.byte	0x00, 0xf0, 0x11, 0x00


	//----- nvinfo : EIATTR_KPARAM_INFO
	.align		4
.L_14:
        /*0038*/ 	.byte	0x04, 0x17
        /*003a*/ 	.short	(.L_16 - .L_15)
.L_15:
        /*003c*/ 	.word	0x00000000
        /*0040*/ 	.short	0x0016
        /*0042*/ 	.short	0x006c
        /*0044*/ 	.byte	0x00, 0xf0, 0x11, 0x00


	//----- nvinfo : EIATTR_KPARAM_INFO
	.align		4
.L_16:
        /*0048*/ 	.byte	0x04, 0x17
        /*004a*/ 	.short	(.L_18 - .L_17)
.L_17:
        /*004c*/ 	.word	0x00000000
        /*0050*/ 	.short	0x0015
        /*0052*/ 	.short	0x0068
        /*0054*/ 	.byte	0x00, 0xf0, 0x11, 0x00


	//----- nvinfo : EIATTR_KPARAM_INFO
	.align		4
.L_18:
        /*0058*/ 	.byte	0x04, 0x17
        /*005a*/ 	.short	(.L_20 - .L_19)
.L_19:
        /*005c*/ 	.word	0x00000000
        /*0060*/ 	.short	0x0014
        /*0062*/ 	.short	0x0064
        /*0064*/ 	.byte	0x00, 0xf0, 0x11, 0x00


	//----- nvinfo : EIATTR_KPARAM_INFO
	.align		4
.L_20:
        /*0068*/ 	.byte	0x04, 0x17
        /*006a*/ 	.short	(.L_22 - .L_21)
.L_21:
        /*006c*/ 	.word	0x00000000
        /*0070*/ 	.short	0x0013
        /*0072*/ 	.short	0x0060
        /*0074*/ 	.byte	0x00, 0xf0, 0x11, 0x00


	//----- nvinfo : EIATTR_KPARAM_INFO
	.align		4
.L_22:
        /*0078*/ 	.byte	0x04, 0x17
        /*007a*/ 	.short	(.L_24 - .L_23)
.L_23:
        /*007c*/ 	.word	0x00000000
        /*0080*/ 	.short	0x0012
        /*0082*/ 	.short	0x005c
        /*0084*/ 	.byte	0x00, 0xf0, 0x11, 0x00


	//----- nvinfo : EIATTR_KPARAM_INFO
	.align		4
.L_24:
        /*0088*/ 	.byte	0x04, 0x17
        /*008a*/ 	.short	(.L_26 - .L_25)
.L_25:
        /*008c*/ 	.word	0x00000000
        /*0090*/ 	.short	0x0011
        /*0092*/ 	.short	0x0058
        /*0094*/ 	.byte	0x00, 0xf0, 0x11, 0x00


	//----- nvinfo : EIATTR_KPARAM_INFO
	.align		4
.L_26:
        /*0098*/ 	.byte	0x04, 0x17
        /*009a*/ 	.short	(.L_28 - .L_27)
.L_27:
        /*009c*/ 	.word	0x00000000
        /*00a0*/ 	.short	0x0010
        /*00a2*/ 	.short	0x0054
        /*00a4*/ 	.byte	0x00, 0xf0, 0x11, 0x00


	//----- nvinfo : EIATTR_KPARAM_INFO
	.align		4
.L_28:
        /*00a8*/ 	.byte	0x04, 0x17
        /*00aa*/ 	.short	(.L_30 - .L_29)
.L_29:
        /*00ac*/ 	.word	0x00000000
        /*00b0*/ 	.short	0x000f
        /*00b2*/ 	.short	0x0050
        /*00b4*/ 	.byte	0x00, 0xf0, 0x11, 0x00


	//----- nvinfo : EIATTR_KPARAM_INFO
	.align		4
.L_30:
        /*00b8*/ 	.byte	0x04, 0x17
        /*00ba*/ 	.short	(.L_32 - .L_31)
.L_31:
        /*00bc*/ 	.word	0x00000000
        /*00c0*/ 	.short	0x000e
        /*00c2*/ 	.short	0x004c
        /*00c4*/ 	.byte	0x00, 0xf0, 0x11, 0x00


	//----- nvinfo : EIATTR_KPARAM_INFO
	.align		4
.L_32:
        /*00c8*/ 	.byte	0x04, 0x17
        /*00ca*/ 	.short	(.L_34 - .L_33)
.L_33:
        /*00cc*/ 	.word	0x00000000
        /*00d0*/ 	.short	0x000d
        /*00d2*/ 	.short	0x0048
        /*00d4*/ 	.byte	0x00, 0xf0, 0x11, 0x00


	//----- nvinfo : EIATTR_KPARAM_INFO
	.align		4
.L_34:
        /*00d8*/ 	.byte	0x04, 0x17
        /*00da*/ 	.short	(.L_36 - .L_35)
.L_35:
        /*00dc*/ 	.word	0x00000000
        /*00e0*/ 	.short	0x000c
        /*00e2*/ 	.short	0x0044
        /*00e4*/ 	.byte	0x00, 0xf0, 0x11, 0x00


	//----- nvinfo : EIATTR_KPARAM_INFO
	.align		4
.L_36:
        /*00e8*/ 	.byte	0x04, 0x17
        /*00ea*/ 	.short	(.L_38 - .L_37)
.L_37:
        /*00ec*/ 	.word	0x00000000
        /*00f0*/ 	.short	0x000b
        /*00f2*/ 	.short	0x0040
        /*00f4*/ 	.byte	0x00, 0xf0, 0x11, 0x00


	//----- nvinfo : EIATTR_KPARAM_INFO
	.align		4
.L_38:
        /*00f8*/ 	.byte	0x04, 0x17
        /*00fa*/ 	.short	(.L_40 - .L_39)
.L_39:
        /*00fc*/ 	.word	0x00000000
        /*0100*/ 	.short	0x000a
        /*0102*/ 	.short	0x003c
        /*0104*/ 	.byte	0x00, 0xf0, 0x11, 0x00


	//----- nvinfo : EIATTR_KPARAM_INFO
	.align		4
.L_40:
        /*0108*/ 	.byte	0x04, 0x17
        /*010a*/ 	.short	(.L_42 - .L_41)
.L_41:
        /*010c*/ 	.word	0x00000000
        /*0110*/ 	.short	0x0009
        /*0112*/ 	.short	0x0038
        /*0114*/ 	.byte	0x00, 0xf0, 0x11, 0x00


	//----- nvinfo : EIATTR_KPARAM_INFO
	.align		4
.L_42:
        /*0118*/ 	.byte	0x04, 0x17
        /*011a*/ 	.short	(.L_44 - .L_43)
.L_43:
        /*011c*/ 	.word	0x00000000
        /*0120*/ 	.short	0x0008
        /*0122*/ 	.short	0x0034
        /*0124*/ 	.byte	0x00, 0xf0, 0x11, 0x00


	//----- nvinfo : EIATTR_KPARAM_INFO
	.align		4
.L_44:
        /*0128*/ 	.byte	0x04, 0x17
        /*012a*/ 	.short	(.L_46 - .L_45)
.L_45:
        /*012c*/ 	.word	0x00000000
        /*0130*/ 	.short	0x0007
        /*0132*/ 	.short	0x0030
        /*0134*/ 	.byte	0x00, 0xf0, 0x11, 0x00


	//----- nvinfo : EIATTR_KPARAM_INFO
	.align		4
.L_46:
        /*0138*/ 	.byte	0x04, 0x17
        /*013a*/ 	.short	(.L_48 - .L_47)
.L_47:
        /*013c*/ 	.word	0x00000000
        /*0140*/ 	.short	0x0006
        /*0142*/ 	.short	0x002c
        /*0144*/ 	.byte	0x00, 0xf0, 0x11, 0x00


	//----- nvinfo : EIATTR_KPARAM_INFO
	.align		4
.L_48:
        /*0148*/ 	.byte	0x04, 0x17
        /*014a*/ 	.short	(.L_50 - .L_49)
.L_49:
        /*014c*/ 	.word	0x00000000
        /*0150*/ 	.short	0x0005
        /*0152*/ 	.short	0x0028
        /*0154*/ 	.byte	0x00, 0xf0, 0x11, 0x00


	//----- nvinfo : EIATTR_KPARAM_INFO
	.align		4
.L_50:
        /*0158*/ 	.byte	0x04, 0x17
        /*015a*/ 	.short	(.L_52 - .L_51)
.L_51:
        /*015c*/ 	.word	0x00000000
        /*0160*/ 	.short	0x0004
        /*0162*/ 	.short	0x0020
        /*0164*/ 	.byte	0x00, 0xf4, 0x21, 0x00


	//----- nvinfo : EIATTR_KPARAM_INFO
	.align		4
.L_52:
        /*0168*/ 	.byte	0x04, 0x17
        /*016a*/ 	.short	(.L_54 - .L_53)
.L_53:
        /*016c*/ 	.word	0x00000000
        /*0170*/ 	.short	0x0003
        /*0172*/ 	.short	0x0018
        /*0174*/ 	.byte	0x00, 0xf4, 0x21, 0x00


	//----- nvinfo : EIATTR_KPARAM_INFO
	.align		4
.L_54:
        /*0178*/ 	.byte	0x04, 0x17
        /*017a*/ 	.short	(.L_56 - .L_55)
.L_55:
        /*017c*/ 	.word	0x00000000
        /*0180*/ 	.short	0x0002
        /*0182*/ 	.short	0x0010
        /*0184*/ 	.byte	0x00, 0xf4, 0x21, 0x00


	//----- nvinfo : EIATTR_KPARAM_INFO
	.align		4
.L_56:
        /*0188*/ 	.byte	0x04, 0x17
        /*018a*/ 	.short	(.L_58 - .L_57)
.L_57:
        /*018c*/ 	.word	0x00000000
        /*0190*/ 	.short	0x0001
        /*0192*/ 	.short	0x0008
        /*0194*/ 	.byte	0x00, 0xf4, 0x21, 0x00


	//----- nvinfo : EIATTR_KPARAM_INFO
	.align		4
.L_58:
        /*0198*/ 	.byte	0x04, 0x17
        /*019a*/ 	.short	(.L_60 - .L_59)
.L_59:
        /*019c*/ 	.word	0x00000000
        /*01a0*/ 	.short	0x0000
        /*01a2*/ 	.short	0x0000
        /*01a4*/ 	.byte	0x00, 0xf4, 0x21, 0x00


	//----- nvinfo : EIATTR_SPARSE_MMA_MASK
	.align		4
.L_60:
        /*01a8*/ 	.byte	0x03, 0x50
        /*01aa*/ 	.short	0x0000


	//----- nvinfo : EIATTR_MAXREG_COUNT
	.align		4
        /*01ac*/ 	.byte	0x03, 0x1b
        /*01ae*/ 	.short	0x00ff


	//----- nvinfo : EIATTR_NUM_BARRIERS
	.align		4
        /*01b0*/ 	.byte	0x02, 0x4c
        /*01b2*/ 	.byte	0x01
	.zero		1


	//----- nvinfo : EIATTR_COOP_GROUP_MASK_REGIDS
	.align		4
        /*01b4*/ 	.byte	0x04, 0x29
        /*01b6*/ 	.short	(.L_62 - .L_61)


	//   ....[0]....
.L_61:
        /*01b8*/ 	.word	0xffffffff


	//   ....[1]....
        /*01bc*/ 	.word	0xffffffff


	//   ....[2]....
        /*01c0*/ 	.word	0xffffffff


	//   ....[3]....
        /*01c4*/ 	.word	0xffffffff


	//   ....[4]....
        /*01c8*/ 	.word	0xffffffff


	//   ....[5]....
        /*01cc*/ 	.word	0xffffffff


	//   ....[6]....
        /*01d0*/ 	.word	0xffffffff


	//   ....[7]....
        /*01d4*/ 	.word	0xffffffff


	//   ....[8]....
        /*01d8*/ 	.word	0xffffffff


	//   ....[9]....
        /*01dc*/ 	.word	0xffffffff


	//   ....[10]....
        /*01e0*/ 	.word	0xffffffff


	//   ....[11]....
        /*01e4*/ 	.word	0xffffffff


	//   ....[12]....
        /*01e8*/ 	.word	0xffffffff


	//   ....[13]....
        /*01ec*/ 	.word	0xffffffff


	//   ....[14]....
        /*01f0*/ 	.word	0xffffffff


	//   ....[15]....
        /*01f4*/ 	.word	0xffffffff


	//   ....[16]....
        /*01f8*/ 	.word	0xffffffff


	//   ....[17]....
        /*01fc*/ 	.word	0xffffffff


	//   ....[18]....
        /*0200*/ 	.word	0xffffffff


	//   ....[19]....
        /*0204*/ 	.word	0xffffffff


	//----- nvinfo : EIATTR_COOP_GROUP_INSTR_OFFSETS
	.align		4
.L_62:
        /*0208*/ 	.byte	0x04, 0x28
        /*020a*/ 	.short	(.L_64 - .L_63)


	//   ....[0]....
.L_63:
        /*020c*/ 	.word	0x00002950


	//   ....[1]....
        /*0210*/ 	.word	0x00002960


	//   ....[2]....
        /*0214*/ 	.word	0x00002970


	//   ....[3]....
        /*0218*/ 	.word	0x00002980


	//   ....[4]....
        /*021c*/ 	.word	0x000029d0


	//   ....[5]....
        /*0220*/ 	.word	0x000029e0


	//   ....[6]....
        /*0224*/ 	.word	0x000029f0


	//   ....[7]....
        /*0228*/ 	.word	0x00002a00


	//   ....[8]....
        /*022c*/ 	.word	0x00002b20


	//   ....[9]....
        /*0230*/ 	.word	0x00002b40


	//   ....[10]....
        /*0234*/ 	.word	0x00002db0


	//   ....[11]....
        /*0238*/ 	.word	0x00002dc0


	//   ....[12]....
        /*023c*/ 	.word	0x00002de0


	//   ....[13]....
        /*0240*/ 	.word	0x00002df0


	//   ....[14]....
        /*0244*/ 	.word	0x00002e20


	//   ....[15]....
        /*0248*/ 	.word	0x00002e50


	//   ....[16]....
        /*024c*/ 	.word	0x00002e60


	//   ....[17]....
        /*0250*/ 	.word	0x00002e70


	//   ....[18]....
        /*0254*/ 	.word	0x00002f30


	//   ....[19]....
        /*0258*/ 	.word	0x00002f50


	//----- nvinfo : EIATTR_VRC_CTA_INIT_COUNT
	.align		4
.L_64:
        /*025c*/ 	.byte	0x02, 0x4a
	.zero		1
	.zero		1


	//----- nvinfo : EIATTR_EXIT_INSTR_OFFSETS
	.align		4
        /*0260*/ 	.byte	0x04, 0x1c
        /*0262*/ 	.short	(.L_66 - .L_65)


	//   ....[0]....
.L_65:
        /*0264*/ 	.word	0x00005860


	//   ....[1]....
        /*0268*/ 	.word	0x00005890


	//----- nvinfo : EIATTR_REQNTID
	.align		4
.L_66:
        /*026c*/ 	.byte	0x04, 0x10
        /*026e*/ 	.short	(.L_68 - .L_67)
.L_67:
        /*0270*/ 	.word	0x00000080
        /*0274*/ 	.word	0x00000001
        /*0278*/ 	.word	0x00000001


	//----- nvinfo : EIATTR_CBANK_PARAM_SIZE
	.align		4
.L_68:
        /*027c*/ 	.byte	0x03, 0x19
        /*027e*/ 	.short	0x0088


	//----- nvinfo : EIATTR_PARAM_CBANK
	.align		4
        /*0280*/ 	.byte	0x04, 0x0a
        /*0282*/ 	.short	(.L_70 - .L_69)
	.align		4
.L_69:
        /*0284*/ 	.word	index@(.nv.constant0.attn_fwd)
        /*0288*/ 	.short	0x0380
        /*028a*/ 	.short	0x0088


	//----- nvinfo : EIATTR_SW_WAR
	.align		4
.L_70:
        /*028c*/ 	.byte	0x04, 0x36
        /*028e*/ 	.short	(.L_72 - .L_71)
.L_71:
        /*0290*/ 	.word	0x00000008
.L_72:


//--------------------- .nv.compat                --------------------------
	.section	.nv.compat,"",@"SHT_CUDA_COMPAT_INFO"
	.align	4
        /*0000*/ 	.byte	0x02, 0x02, 0x01, 0x00, 0x02, 0x05, 0x05, 0x00, 0x02, 0x03, 0x00, 0x00, 0x02, 0x06, 0x01, 0x00


//--------------------- .nv.callgraph             --------------------------
	.section	.nv.callgraph,"",@"SHT_CUDA_CALLGRAPH"
	.align	4
	.sectionentsize	8
	.align		4
        /*0000*/ 	.word	0x00000000
	.align		4
        /*0004*/ 	.word	0xffffffff
	.align		4
        /*0008*/ 	.word	0x00000000
	.align		4
        /*000c*/ 	.word	0xfffffffe
	.align		4
        /*0010*/ 	.word	0x00000000
	.align		4
        /*0014*/ 	.word	0xfffffffd
	.align		4
        /*0018*/ 	.word	0x00000000
	.align		4
        /*001c*/ 	.word	0xfffffffc


//--------------------- .nv.constant4             --------------------------
	.section	.nv.constant4,"a",@progbits
	.align	8
	.align		8
.nv.constant4:
        /*0000*/ 	.dword	_$_str


//--------------------- .text.attn_fwd            --------------------------
	.section	.text.attn_fwd,"ax",@progbits
	.align	128
        .global         attn_fwd
        .type           attn_fwd,@function
        .size           attn_fwd,(.L_x_3 - attn_fwd)
        .other          attn_fwd,@"STO_CUDA_ENTRY STV_DEFAULT"
attn_fwd:
.text.attn_fwd:
[----:B------:R-:W0:Y:S01]  /*0000*/  LDC R1, c[0x0][0x37c] ;  /* 0x0000df00ff017b82 */ /* 0x000e220000000800 */
[----:B------:R-:W1:Y:S07]  /*0010*/  S2R R0, SR_TID.X ;  /* 0x0000000000007919 */ /* 0x000e6e0000002100 */
[----:B------:R-:W2:Y:S01]  /*0020*/  S2UR UR7, SR_CTAID.Y ;  /* 0x00000000000779c3 */ /* 0x000ea20000002600 */
[----:B------:R-:W2:Y:S01]  /*0030*/  LDCU.64 UR4, c[0x0][0x3b0] ;  /* 0x00007600ff0477ac */ /* 0x000ea20008000a00 */
[----:B------:R-:W3:Y:S01]  /*0040*/  S2R R3, SR_CTAID.X ;  /* 0x0000000000037919 */ /* 0x000ee20000002500 */
[----:B------:R-:W4:Y:S05]  /*0050*/  LDCU.64 UR10, c[0x0][0x358] ;  /* 0x00006b00ff0a77ac */ /* 0x000f2a0008000a00 */
[----:B------:R-:W5:Y:S08]  /*0060*/  LDC R54, c[0x0][0x3b8] ;  /* 0x0000ee00ff367b82 */ /* 0x000f700000000800 */
[----:B------:R-:W0:Y:S01]  /*0070*/  LDC.64 R50, c[0x0][0x380] ;  /* 0x0000e000ff327b82 */ /* 0x000e220000000a00 */
[----:B--2---:R-:W-:-:S04]  /*0080*/  UIMAD UR4, UR7, UR4, URZ ;  /* 0x00000004070472a4 */ /* 0x004fc8000f8e02ff */
[----:B------:R-:W-:Y:S01]  /*0090*/  USHF.L.U32 UR6, UR4, 0x1, URZ ;  /* 0x0000000104067899 */ /* 0x000fe200080006ff */
[----:B-1----:R-:W-:Y:S02]  /*00a0*/  LOP3.LUT R18, R0, 0x1f, RZ, 0xc0, !PT ;  /* 0x0000001f00127812 */ /* 0x002fe400078ec0ff */
[----:B------:R-:W-:-:S03]  /*00b0*/  SHF.R.U32.HI R19, RZ, 0x5, R0 ;  /* 0x00000005ff137819 */ /* 0x000fc60000011600 */
[----:B---3--:R-:W-:Y:S01]  /*00c0*/  IMAD R2, R3, 0x20, R18 ;  /* 0x0000002003027824 */ /* 0x008fe200078e0212 */
[----:B------:R-:W-:-:S03]  /*00d0*/  SGXT.U32 R19, R19, 0x2 ;  /* 0x000000021313781a */ /* 0x000fc60000000000 */
[----:B------:R-:W-:Y:S01]  /*00e0*/  IMAD R3, R2, UR5, RZ ;  /* 0x0000000502037c24 */ /* 0x000fe2000f8e02ff */
[----:B------:R-:W-:Y:S01]  /*00f0*/  UIMAD.WIDE UR4, UR4, 0x2, URZ ;  /* 0x00000002040478a5 */ /* 0x000fe2000f8e02ff */
[----:B-----5:R-:W-:Y:S02]  /*0100*/  IMAD R6, R19, R54, RZ ;  /* 0x0000003613067224 */ /* 0x020fe400078e02ff */
[C---:B------:R-:W-:Y:S02]  /*0110*/  IMAD.SHL.U32 R5, R3.reuse, 0x2, RZ ;  /* 0x0000000203057824 */ /* 0x040fe400078e00ff */
[----:B------:R-:W-:-:S03]  /*0120*/  IMAD.HI R4, R3, 0x2, RZ ;  /* 0x0000000203047827 */ /* 0x000fc600078e02ff */
[----:B0-----:R-:W-:Y:S01]  /*0130*/  IADD3 R50, P0, P1, R5, UR6, R50 ;  /* 0x0000000605327c10 */ /* 0x001fe2000f91e032 */
[----:B------:R-:W-:-:S03]  /*0140*/  IMAD R3, R54, 0x4, R6 ;  /* 0x0000000436037824 */ /* 0x000fc600078e0206 */
[----:B------:R-:W-:Y:S02]  /*0150*/  IADD3.X R52, PT, PT, R4, UR5, R51, P0, P1 ;  /* 0x0000000504347c10 */ /* 0x000fe400087e2433 */
[----:B------:R-:W-:Y:S02]  /*0160*/  LEA R7, R54, R3, 0x2 ;  /* 0x0000000336077211 */ /* 0x000fe400078e10ff */
[-C--:B------:R-:W-:Y:S02]  /*0170*/  LEA R4, P0, R6, R50.reuse, 0x1 ;  /* 0x0000003206047211 */ /* 0x080fe400078008ff */
[----:B------:R-:W-:Y:S01]  /*0180*/  LEA R8, P1, R7, R50, 0x1 ;  /* 0x0000003207087211 */ /* 0x000fe200078208ff */
[----:B------:R-:W-:Y:S01]  /*0190*/  IMAD R11, R54, 0x4, R7 ;  /* 0x00000004360b7824 */ /* 0x000fe200078e0207 */
[----:B------:R-:W-:Y:S02]  /*01a0*/  LEA.HI.X.SX32 R5, R6, R52, 0x1, P0 ;  /* 0x0000003406057211 */ /* 0x000fe400000f0eff */
[----:B------:R-:W-:-:S02]  /*01b0*/  LEA R6, P0, R3, R50, 0x1 ;  /* 0x0000003203067211 */ /* 0x000fc400078008ff */
[-C--:B------:R-:W-:Y:S01]  /*01c0*/  LEA.HI.X.SX32 R9, R7, R52.reuse, 0x1, P1 ;  /* 0x0000003407097211 */ /* 0x080fe200008f0eff */
[----:B----4-:R0:W2:Y:S01]  /*01d0*/  LDG.E.U16 R24, desc[UR10][R4.64] ;  /* 0x0000000a04187981 */ /* 0x0100a2000c1e1500 */
[----:B------:R-:W-:Y:S01]  /*01e0*/  LEA.HI.X.SX32 R7, R3, R52, 0x1, P0 ;  /* 0x0000003403077211 */ /* 0x000fe200000f0eff */
[C---:B------:R-:W-:Y:S01]  /*01f0*/  IMAD R3, R54.reuse, 0x4, R11 ;  /* 0x0000000436037824 */ /* 0x040fe200078e020b */
[C---:B------:R-:W-:Y:S01]  /*0200*/  LEA R10, P0, R11.reuse, R50, 0x1 ;  /* 0x000000320b0a7211 */ /* 0x040fe200078008ff */
[----:B------:R1:W3:Y:S02]  /*0210*/  LDG.E.U16 R26, desc[UR10][R8.64] ;  /* 0x0000000a081a7981 */ /* 0x0002e4000c1e1500 */
[----:B------:R-:W-:Y:S01]  /*0220*/  IMAD R15, R54, 0x4, R3 ;  /* 0x00000004360f7824 */ /* 0x000fe200078e0203 */
[----:B------:R-:W-:Y:S01]  /*0230*/  LEA.HI.X.SX32 R11, R11, R52, 0x1, P0 ;  /* 0x000000340b0b7211 */ /* 0x000fe200000f0eff */
[----:B------:R-:W4:Y:S01]  /*0240*/  LDG.E.U16 R25, desc[UR10][R6.64] ;  /* 0x0000000a06197981 */ /* 0x000f22000c1e1500 */
[----:B------:R-:W-:-:S03]  /*0250*/  LEA R12, P0, R3, R50, 0x1 ;  /* 0x00000032030c7211 */ /* 0x000fc600078008ff */
[----:B------:R5:W4:Y:S01]  /*0260*/  LDG.E.U16 R27, desc[UR10][R10.64] ;  /* 0x0000000a0a1b7981 */ /* 0x000b22000c1e1500 */
[----:B------:R-:W-:Y:S02]  /*0270*/  LEA.HI.X.SX32 R13, R3, R52, 0x1, P0 ;  /* 0x00000034030d7211 */ /* 0x000fe400000f0eff */
[C---:B------:R-:W-:Y:S02]  /*0280*/  LEA R3, R54.reuse, R15, 0x2 ;  /* 0x0000000f36037211 */ /* 0x040fe400078e10ff */
[-C--:B0-----:R-:W-:Y:S01]  /*0290*/  LEA R4, P0, R15, R50.reuse, 0x1 ;  /* 0x000000320f047211 */ /* 0x081fe200078008ff */
[----:B------:R0:W4:Y:S01]  /*02a0*/  LDG.E.U16 R28, desc[UR10][R12.64] ;  /* 0x0000000a0c1c7981 */ /* 0x000122000c1e1500 */
[----:B------:R-:W-:Y:S01]  /*02b0*/  LEA R14, P1, R3, R50, 0x1 ;  /* 0x00000032030e7211 */ /* 0x000fe200078208ff */
[C---:B------:R-:W-:Y:S01]  /*02c0*/  IMAD R16, R54.reuse, 0x4, R3 ;  /* 0x0000000436107824 */ /* 0x040fe200078e0203 */
[-C--:B------:R-:W-:Y:S02]  /*02d0*/  LEA.HI.X.SX32 R5, R15, R52.reuse, 0x1, P0 ;  /* 0x000000340f057211 */ /* 0x080fe400000f0eff */
[----:B------:R-:W-:Y:S01]  /*02e0*/  LEA.HI.X.SX32 R15, R3, R52, 0x1, P1 ;  /* 0x00000034030f7211 */ /* 0x000fe200008f0eff */
[----:B------:R-:W-:Y:S01]  /*02f0*/  IMAD R3, R54, 0x4, R16 ;  /* 0x0000000436037824 */ /* 0x000fe200078e0210 */
[----:B-1----:R-:W-:Y:S01]  /*0300*/  LEA R8, P0, R16, R50, 0x1 ;  /* 0x0000003210087211 */ /* 0x002fe200078008ff */
[----:B------:R1:W4:Y:S02]  /*0310*/  LDG.E.U16 R29, desc[UR10][R4.64] ;  /* 0x0000000a041d7981 */ /* 0x000324000c1e1500 */
[----:B-----5:R-:W-:Y:S01]  /*0320*/  IMAD R11, R54, 0x4, R3 ;  /* 0x00000004360b7824 */ /* 0x020fe200078e0203 */
[----:B------:R-:W-:Y:S01]  /*0330*/  LEA.HI.X.SX32 R9, R16, R52, 0x1, P0 ;  /* 0x0000003410097211 */ /* 0x000fe200000f0eff */
[----:B------:R5:W4:Y:S01]  /*0340*/  LDG.E.U16 R30, desc[UR10][R14.64] ;  /* 0x0000000a0e1e7981 */ /* 0x000b22000c1e1500 */
[----:B------:R-:W-:-:S03]  /*0350*/  LEA R6, P0, R3, R50, 0x1 ;  /* 0x0000003203067211 */ /* 0x000fc600078008ff */
[----:B------:R1:W4:Y:S01]  /*0360*/  LDG.E.U16 R31, desc[UR10][R8.64] ;  /* 0x0000000a081f7981 */ /* 0x000322000c1e1500 */
[----:B------:R-:W-:Y:S02]  /*0370*/  LEA.HI.X.SX32 R7, R3, R52, 0x1, P0 ;  /* 0x0000003403077211 */ /* 0x000fe400000f0eff */
[C---:B------:R-:W-:Y:S02]  /*0380*/  LEA R3, R54.reuse, R11, 0x2 ;  /* 0x0000000b36037211 */ /* 0x040fe400078e10ff */
[-C--:B------:R-:W-:Y:S01]  /*0390*/  LEA R10, P0, R11, R50.reuse, 0x1 ;  /* 0x000000320b0a7211 */ /* 0x080fe200078008ff */
[----:B------:R5:W4:Y:S01]  /*03a0*/  LDG.E.U16 R32, desc[UR10][R6.64] ;  /* 0x0000000a06207981 */ /* 0x000b22000c1e1500 */
[----:B0-----:R-:W-:Y:S01]  /*03b0*/  LEA R12, P1, R3, R50, 0x1 ;  /* 0x00000032030c7211 */ /* 0x001fe200078208ff */
        /* <DEDUP_REMOVED lines=8> */
[----:B------:R1:W5:Y:S01]  /*0440*/  LDG.E.U16 R34, desc[UR10][R12.64] ;  /* 0x0000000a0c227981 */ /* 0x000362000c1e1500 */
[----:B------:R-:W-:-:S03]  /*0450*/  LEA R8, P0, R3, R50, 0x1 ;  /* 0x0000003203087211 */ /* 0x000fc600078008ff */
[----:B------:R0:W5:Y:S01]  /*0460*/  LDG.E.U16 R35, desc[UR10][R4.64] ;  /* 0x0000000a04237981 */ /* 0x000162000c1e1500 */
[----:B------:R-:W-:Y:S02]  /*0470*/  LEA.HI.X.SX32 R9, R3, R52, 0x1, P0 ;  /* 0x0000003403097211 */ /* 0x000fe400000f0eff */
[C---:B------:R-:W-:Y:S02]  /*0480*/  LEA R3, R54.reuse, R15, 0x2 ;  /* 0x0000000f36037211 */ /* 0x040fe400078e10ff */
[-C--:B------:R-:W-:Y:S01]  /*0490*/  LEA R6, P0, R15, R50.reuse, 0x1 ;  /* 0x000000320f067211 */ /* 0x080fe200078008ff */
[----:B------:R1:W5:Y:S01]  /*04a0*/  LDG.E.U16 R36, desc[UR10][R8.64] ;  /* 0x0000000a08247981 */ /* 0x000362000c1e1500 */
[----:B------:R-:W-:Y:S01]  /*04b0*/  LEA R14, P1, R3, R50, 0x1 ;  /* 0x00000032030e7211 */ /* 0x000fe200078208ff */
[C---:B------:R-:W-:Y:S01]  /*04c0*/  IMAD R16, R54.reuse, 0x4, R3 ;  /* 0x0000000436107824 */ /* 0x040fe200078e0203 */
[-C--:B------:R-:W-:Y:S02]  /*04d0*/  LEA.HI.X.SX32 R7, R15, R52.reuse, 0x1, P0 ;  /* 0x000000340f077211 */ /* 0x080fe400000f0eff */
[----:B------:R-:W-:Y:S01]  /*04e0*/  LEA.HI.X.SX32 R15, R3, R52, 0x1, P1 ;  /* 0x00000034030f7211 */ /* 0x000fe200008f0eff */
[----:B------:R-:W-:Y:S01]  /*04f0*/  IMAD R3, R54, 0x4, R16 ;  /* 0x0000000436037824 */ /* 0x000fe200078e0210 */
[----:B0-----:R-:W-:Y:S01]  /*0500*/  LEA R10, P0, R16, R50, 0x1 ;  /* 0x00000032100a7211 */ /* 0x001fe200078008ff */
[----:B------:R0:W5:Y:S02]  /*0510*/  LDG.E.U16 R37, desc[UR10][R6.64] ;  /* 0x0000000a06257981 */ /* 0x000164000c1e1500 */
[----:B-1----:R-:W-:Y:S01]  /*0520*/  IMAD R12, R54, 0x4, R3 ;  /* 0x00000004360c7824 */ /* 0x002fe200078e0203 */
[----:B------:R-:W-:Y:S01]  /*0530*/  LEA.HI.X.SX32 R11, R16, R52, 0x1, P0 ;  /* 0x00000034100b7211 */ /* 0x000fe200000f0eff */
[----:B------:R1:W5:Y:S01]  /*0540*/  LDG.E.U16 R38, desc[UR10][R14.64] ;  /* 0x0000000a0e267981 */ /* 0x000362000c1e1500 */
[----:B------:R-:W-:-:S02]  /*0550*/  LEA R4, P0, R3, R50, 0x1 ;  /* 0x0000003203047211 */ /* 0x000fc400078008ff */
[----:B------:R-:W-:Y:S01]  /*0560*/  LEA R13, R54, R12, 0x2 ;  /* 0x0000000c360d7211 */ /* 0x000fe200078e10ff */
[----:B------:R1:W5:Y:S01]  /*0570*/  LDG.E.U16 R39, desc[UR10][R10.64] ;  /* 0x0000000a0a277981 */ /* 0x000362000c1e1500 */
[----:B------:R-:W-:-:S03]  /*0580*/  LEA.HI.X.SX32 R5, R3, R52, 0x1, P0 ;  /* 0x0000003403057211 */ /* 0x000fc600000f0eff */
[----:B------:R-:W-:Y:S01]  /*0590*/  IMAD R3, R54, 0x4, R13 ;  /* 0x0000000436037824 */ /* 0x000fe200078e020d */
[-C--:B------:R-:W-:Y:S01]  /*05a0*/  LEA R8, P0, R12, R50.reuse, 0x1 ;  /* 0x000000320c087211 */ /* 0x080fe200078008ff */
[----:B------:R1:W5:Y:S02]  /*05b0*/  LDG.E.U16 R40, desc[UR10][R4.64] ;  /* 0x0000000a04287981 */ /* 0x000364000c1e1500 */
[----:B------:R-:W-:Y:S01]  /*05c0*/  IMAD R16, R54, 0x4, R3 ;  /* 0x0000000436107824 */ /* 0x000fe200078e0203 */
[----:B0-----:R-:W-:-:S03]  /*05d0*/  LEA R6, P1, R13, R50, 0x1 ;  /* 0x000000320d067211 */ /* 0x001fc600078208ff */
[----:B------:R-:W-:Y:S01]  /*05e0*/  IMAD R17, R54, 0x4, R16 ;  /* 0x0000000436117824 */ /* 0x000fe200078e0210 */
[----:B------:R-:W-:Y:S02]  /*05f0*/  LEA.HI.X.SX32 R9, R12, R52, 0x1, P0 ;  /* 0x000000340c097211 */ /* 0x000fe400000f0eff */
[----:B------:R-:W-:Y:S02]  /*0600*/  LEA R12, P0, R3, R50, 0x1 ;  /* 0x00000032030c7211 */ /* 0x000fe400078008ff */
[C---:B-1----:R-:W-:Y:S01]  /*0610*/  LEA R15, R54.reuse, R17, 0x2 ;  /* 0x00000011360f7211 */ /* 0x042fe200078e10ff */
[----:B------:R0:W5:Y:S01]  /*0620*/  LDG.E.U16 R41, desc[UR10][R8.64] ;  /* 0x0000000a08297981 */ /* 0x000162000c1e1500 */
[-C--:B------:R-:W-:Y:S02]  /*0630*/  LEA.HI.X.SX32 R7, R13, R52.reuse, 0x1, P1 ;  /* 0x000000340d077211 */ /* 0x080fe400008f0eff */
[----:B------:R-:W-:Y:S01]  /*0640*/  LEA.HI.X.SX32 R13, R3, R52, 0x1, P0 ;  /* 0x00000034030d7211 */ /* 0x000fe200000f0eff */
[----:B------:R-:W-:Y:S01]  /*0650*/  IMAD R3, R54, 0x4, R15 ;  /* 0x0000000436037824 */ /* 0x000fe200078e020f */
[C---:B------:R-:W-:Y:S01]  /*0660*/  LEA R10, P0, R16.reuse, R50, 0x1 ;  /* 0x00000032100a7211 */ /* 0x040fe200078008ff */
[----:B------:R1:W5:Y:S03]  /*0670*/  LDG.E.U16 R42, desc[UR10][R6.64] ;  /* 0x0000000a062a7981 */ /* 0x000366000c1e1500 */
[----:B------:R-:W-:Y:S01]  /*0680*/  LEA.HI.X.SX32 R11, R16, R52, 0x1, P0 ;  /* 0x00000034100b7211 */ /* 0x000fe200000f0eff */
[C---:B------:R-:W-:Y:S01]  /*0690*/  IMAD R16, R54.reuse, 0x4, R3 ;  /* 0x0000000436107824 */ /* 0x040fe200078e0203 */
[C---:B------:R-:W-:Y:S01]  /*06a0*/  LEA R4, P0, R17.reuse, R50, 0x1 ;  /* 0x0000003211047211 */ /* 0x040fe200078008ff */
[----:B------:R1:W5:Y:S02]  /*06b0*/  LDG.E.U16 R43, desc[UR10][R12.64] ;  /* 0x0000000a0c2b7981 */ /* 0x000364000c1e1500 */
[C---:B------:R-:W-:Y:S01]  /*06c0*/  IMAD R20, R54.reuse, 0x4, R16 ;  /* 0x0000000436147824 */ /* 0x040fe200078e0210 */
[----:B------:R-:W-:Y:S01]  /*06d0*/  LEA.HI.X.SX32 R5, R17, R52, 0x1, P0 ;  /* 0x0000003411057211 */ /* 0x000fe200000f0eff */
[----:B------:R1:W5:Y:S03]  /*06e0*/  LDG.E.U16 R44, desc[UR10][R10.64] ;  /* 0x0000000a0a2c7981 */ /* 0x000366000c1e1500 */
[----:B------:R-:W-:Y:S01]  /*06f0*/  LEA R17, R54, R20, 0x2 ;  /* 0x0000001436117211 */ /* 0x000fe200078e10ff */
[----:B------:R1:W5:Y:S01]  /*0700*/  LDG.E.U16 R45, desc[UR10][R4.64] ;  /* 0x0000000a042d7981 */ /* 0x000362000c1e1500 */
[----:B0-----:R-:W-:-:S03]  /*0710*/  LEA R8, P0, R16, R50, 0x1 ;  /* 0x0000003210087211 */ /* 0x001fc600078008ff */
[----:B------:R-:W-:Y:S01]  /*0720*/  IMAD R21, R54, 0x4, R17 ;  /* 0x0000000436157824 */ /* 0x000fe200078e0211 */
[----:B------:R-:W-:-:S03]  /*0730*/  LEA R14, P1, R15, R50, 0x1 ;  /* 0x000000320f0e7211 */ /* 0x000fc600078208ff */
[----:B-1----:R-:W-:Y:S01]  /*0740*/  IMAD R7, R54, 0x4, R21 ;  /* 0x0000000436077824 */ /* 0x002fe200078e0215 */
[----:B------:R-:W-:Y:S02]  /*0750*/  LEA.HI.X.SX32 R9, R16, R52, 0x1, P0 ;  /* 0x0000003410097211 */ /* 0x000fe400000f0eff */
[----:B------:R-:W-:Y:S01]  /*0760*/  LEA R12, P0, R17, R50, 0x1 ;  /* 0x00000032110c7211 */ /* 0x000fe200078008ff */
[C---:B------:R-:W-:Y:S01]  /*0770*/  IMAD R22, R54.reuse, 0x4, R7 ;  /* 0x0000000436167824 */ /* 0x040fe200078e0207 */
[-C--:B------:R-:W-:Y:S01]  /*0780*/  LEA.HI.X.SX32 R15, R15, R52.reuse, 0x1, P1 ;  /* 0x000000340f0f7211 */ /* 0x080fe200008f0eff */
[----:B------:R0:W5:Y:S01]  /*0790*/  LDG.E.U16 R47, desc[UR10][R8.64] ;  /* 0x0000000a082f7981 */ /* 0x000162000c1e1500 */
[----:B------:R-:W-:Y:S02]  /*07a0*/  LEA.HI.X.SX32 R13, R17, R52, 0x1, P0 ;  /* 0x00000034110d7211 */ /* 0x000fe400000f0eff */
[----:B------:R-:W-:Y:S01]  /*07b0*/  LEA R10, P1, R7, R50, 0x1 ;  /* 0x00000032070a7211 */ /* 0x000fe200078208ff */
[----:B------:R1:W5:Y:S01]  /*07c0*/  LDG.E.U16 R46, desc[UR10][R14.64] ;  /* 0x0000000a0e2e7981 */ /* 0x000362000c1e1500 */
[----:B------:R-:W-:-:S02]  /*07d0*/  LEA R17, R54, R22, 0x2 ;  /* 0x0000001636117211 */ /* 0x000fc400078e10ff */
[----:B------:R-:W-:Y:S01]  /*07e0*/  LEA R6, P0, R3, R50, 0x1 ;  /* 0x0000003203067211 */ /* 0x000fe200078008ff */
[----:B------:R1:W5:Y:S01]  /*07f0*/  LDG.E.U16 R48, desc[UR10][R12.64] ;  /* 0x0000000a0c307981 */ /* 0x000362000c1e1500 */
[-C--:B------:R-:W-:Y:S01]  /*0800*/  LEA.HI.X.SX32 R11, R7, R52.reuse, 0x1, P1 ;  /* 0x00000034070b7211 */ /* 0x080fe200008f0eff */
[----:B------:R-:W-:Y:S01]  /*0810*/  IMAD R23, R54, 0x4, R17 ;  /* 0x0000000436177824 */ /* 0x000fe200078e0211 */
[----:B------:R-:W-:Y:S02]  /*0820*/  LEA.HI.X.SX32 R7, R3, R52, 0x1, P0 ;  /* 0x0000003403077211 */ /* 0x000fe400000f0eff */
[CC--:B------:R-:W-:Y:S01]  /*0830*/  LEA R4, P0, R20.reuse, R50.reuse, 0x1 ;  /* 0x0000003214047211 */ /* 0x0c0fe200078008ff */
[----:B------:R-:W5:Y:S01]  /*0840*/  LDG.E.U16 R10, desc[UR10][R10.64] ;  /* 0x0000000a0a0a7981 */ /* 0x000f62000c1e1500 */
[-C--:B0-----:R-:W-:Y:S02]  /*0850*/  LEA R8, P1, R21, R50.reuse, 0x1 ;  /* 0x0000003215087211 */ /* 0x081fe400078208ff */
[----:B------:R-:W-:Y:S01]  /*0860*/  LEA R16, P2, R17, R50, 0x1 ;  /* 0x0000003211107211 */ /* 0x000fe200078408ff */
[----:B------:R0:W5:Y:S01]  /*0870*/  LDG.E.U16 R7, desc[UR10][R6.64] ;  /* 0x0000000a06077981 */ /* 0x000162000c1e1500 */
[----:B------:R-:W-:-:S02]  /*0880*/  LEA.HI.X.SX32 R5, R20, R52, 0x1, P0 ;  /* 0x0000003414057211 */ /* 0x000fc400000f0eff */
[----:B------:R-:W-:Y:S02]  /*0890*/  LEA.HI.X.SX32 R9, R21, R52, 0x1, P1 ;  /* 0x0000003415097211 */ /* 0x000fe400008f0eff */
[CC--:B-1----:R-:W-:Y:S01]  /*08a0*/  LEA R14, P0, R22.reuse, R50.reuse, 0x1 ;  /* 0x00000032160e7211 */ /* 0x0c2fe200078008ff */
[----:B------:R1:W5:Y:S01]  /*08b0*/  LDG.E.U16 R20, desc[UR10][R4.64] ;  /* 0x0000000a04147981 */ /* 0x000362000c1e1500 */
[----:B------:R-:W-:Y:S02]  /*08c0*/  LEA R12, P1, R23, R50, 0x1 ;  /* 0x00000032170c7211 */ /* 0x000fe400078208ff */
[-C--:B------:R-:W-:Y:S01]  /*08d0*/  LEA.HI.X.SX32 R17, R17, R52.reuse, 0x1, P2 ;  /* 0x0000003411117211 */ /* 0x080fe200010f0eff */
[----:B------:R-:W5:Y:S01]  /*08e0*/  LDG.E.U16 R8, desc[UR10][R8.64] ;  /* 0x0000000a08087981 */ /* 0x000f62000c1e1500 */
[-C--:B------:R-:W-:Y:S02]  /*08f0*/  LEA.HI.X.SX32 R15, R22, R52.reuse, 0x1, P0 ;  /* 0x00000034160f7211 */ /* 0x080fe400000f0eff */
[----:B------:R-:W-:Y:S01]  /*0900*/  LEA.HI.X.SX32 R13, R23, R52, 0x1, P1 ;  /* 0x00000034170d7211 */ /* 0x000fe200008f0eff */
[----:B------:R-:W5:Y:S04]  /*0910*/  LDG.E.U16 R16, desc[UR10][R16.64] ;  /* 0x0000000a10107981 */ /* 0x000f68000c1e1500 */
[----:B------:R1:W5:Y:S04]  /*0920*/  LDG.E.U16 R14, desc[UR10][R14.64] ;  /* 0x0000000a0e0e7981 */ /* 0x000368000c1e1500 */
[----:B------:R1:W5:Y:S01]  /*0930*/  LDG.E.U16 R12, desc[UR10][R12.64] ;  /* 0x0000000a0c0c7981 */ /* 0x000362000c1e1500 */
[----:B------:R-:W1:Y:S01]  /*0940*/  S2UR UR6, SR_CgaCtaId ;  /* 0x00000000000679c3 */ /* 0x000e620000008800 */
[----:B0-----:R-:W-:Y:S01]  /*0950*/  SHF.R.S32.HI R6, RZ, 0x6, R0 ;  /* 0x00000006ff067819 */ /* 0x001fe20000011400 */
[----:B------:R-:W-:-:S03]  /*0960*/  IMAD.SHL.U32 R3, R0, 0x2, RZ ;  /* 0x0000000200037824 */ /* 0x000fc600078e00ff */
[----:B------:R-:W-:Y:S02]  /*0970*/  SGXT R6, R6, 0x1 ;  /* 0x000000010606781a */ /* 0x000fe40000000200 */
[----:B-1----:R-:W-:Y:S02]  /*0980*/  SHF.R.S32.HI R4, RZ, 0x4, R0 ;  /* 0x00000004ff047819 */ /* 0x002fe40000011400 */
[----:B------:R-:W-:Y:S01]  /*0990*/  LOP3.LUT R6, R6, 0x90, RZ, 0xc0, !PT ;  /* 0x0000009006067812 */ /* 0x000fe200078ec0ff */
[----:B------:R-:W-:Y:S01]  /*09a0*/  IMAD.SHL.U32 R15, R0, 0x8, RZ ;  /* 0x00000008000f7824 */ /* 0x000fe200078e00ff */
[----:B------:R-:W-:Y:S02]  /*09b0*/  SGXT R4, R4, 0x1 ;  /* 0x000000010404781a */ /* 0x000fe40000000200 */
[----:B------:R-:W-:Y:S01]  /*09c0*/  LOP3.LUT R11, R6, 0x7e, R3, 0x78, !PT ;  /* 0x0000007e060b7812 */ /* 0x000fe200078e7803 */
[C---:B------:R-:W-:Y:S01]  /*09d0*/  IMAD.SHL.U32 R6, R0.reuse, 0x10, RZ ;  /* 0x0000001000067824 */ /* 0x040fe200078e00ff */
[C---:B------:R-:W-:Y:S01]  /*09e0*/  LOP3.LUT R9, R0.reuse, 0x60, RZ, 0xc0, !PT ;  /* 0x0000006000097812 */ /* 0x040fe200078ec0ff */
[----:B------:R-:W-:Y:S01]  /*09f0*/  IMAD.SHL.U32 R22, R0, 0x40, RZ ;  /* 0x0000004000167824 */ /* 0x000fe200078e00ff */
[----:B------:R-:W-:Y:S01]  /*0a00*/  LOP3.LUT R5, R4, 0x840, RZ, 0xc0, !PT ;  /* 0x0000084004057812 */ /* 0x000fe200078ec0ff */
[----:B------:R-:W-:Y:S01]  /*0a10*/  IMAD.SHL.U32 R13, R0, 0x200, RZ ;  /* 0x00000200000d7824 */ /* 0x000fe200078e00ff */
[----:B------:R-:W-:Y:S01]  /*0a20*/  LOP3.LUT R15, R15, 0x180, RZ, 0xc0, !PT ;  /* 0x000001800f0f7812 */ /* 0x000fe200078ec0ff */
[----:B------:R-:W-:Y:S01]  /*0a30*/  UMOV UR4, 0x400 ;  /* 0x0000040000047882 */ /* 0x000fe20000000000 */
[----:B------:R-:W-:-:S02]  /*0a40*/  LOP3.LUT R4, R6, 0x70, RZ, 0xc0, !PT ;  /* 0x0000007006047812 */ /* 0x000fc400078ec0ff */
[----:B------:R-:W-:Y:S01]  /*0a50*/  SHF.L.U32 R6, R9, 0x4, RZ ;  /* 0x0000000409067819 */ /* 0x000fe200000006ff */
[----:B------:R-:W-:Y:S01]  /*0a60*/  ULEA UR6, UR6, UR4, 0x18 ;  /* 0x0000000406067291 */ /* 0x000fe2000f8ec0ff */
[----:B------:R-:W-:Y:S01]  /*0a70*/  LOP3.LUT R9, R5, 0x40, R22, 0x78, !PT ;  /* 0x0000004005097812 */ /* 0x000fe200078e7816 */
[----:B------:R-:W0:Y:S01]  /*0a80*/  LDCU UR4, c[0x0][0x3f0] ;  /* 0x00007e00ff0477ac */ /* 0x000e220008000800 */
[----:B------:R-:W-:Y:S02]  /*0a90*/  LOP3.LUT R22, R15, 0x48, R0, 0xf8, !PT ;  /* 0x000000480f167812 */ /* 0x000fe400078ef800 */
[----:B------:R-:W-:-:S04]  /*0aa0*/  LOP3.LUT R5, R4, 0x1800, R13, 0xf8, !PT ;  /* 0x0000180004057812 */ /* 0x000fc800078ef80d */
[----:B------:R-:W-:Y:S02]  /*0ab0*/  LOP3.LUT R5, R5, R22, RZ, 0x3c, !PT ;  /* 0x0000001605057212 */ /* 0x000fe400078e3cff */
[----:B------:R-:W-:Y:S02]  /*0ac0*/  LOP3.LUT R22, R11, 0x20, RZ, 0x3c, !PT ;  /* 0x000000200b167812 */ /* 0x000fe400078e3cff */
[----:B------:R-:W-:Y:S01]  /*0ad0*/  SHF.L.U32 R3, R0, 0x2, RZ ;  /* 0x0000000200037819 */ /* 0x000fe200000006ff */
[----:B0-----:R-:W-:-:S03]  /*0ae0*/  UISETP.GE.AND UP0, UPT, UR4, 0x1, UPT ;  /* 0x000000010400788c */ /* 0x001fc6000bf06270 */
[----:B------:R-:W-:Y:S01]  /*0af0*/  LOP3.LUT R6, R6, 0x38, R3, 0xf8, !PT ;  /* 0x0000003806067812 */ /* 0x000fe200078ef803 */
[----:B------:R-:W-:Y:S01]  /*0b00*/  IMAD.MOV.U32 R149, RZ, RZ, -0x800000 ;  /* 0xff800000ff957424 */ /* 0x000fe200078e00ff */
[----:B------:R-:W-:Y:S01]  /*0b10*/  MOV R173, 0xff800000 ;  /* 0xff80000000ad7802 */ /* 0x000fe20000000f00 */
[----:B------:R-:W-:Y:S01]  /*0b20*/  IMAD.MOV.U32 R172, RZ, RZ, -0x800000 ;  /* 0xff800000ffac7424 */ /* 0x000fe200078e00ff */
[----:B------:R-:W-:Y:S01]  /*0b30*/  LOP3.LUT R6, R9, R6, RZ, 0xfc, !PT ;  /* 0x0000000609067212 */ /* 0x000fe200078efcff */
[----:B------:R-:W-:Y:S01]  /*0b40*/  IMAD.MOV.U32 R174, RZ, RZ, -0x800000 ;  /* 0xff800000ffae7424 */ /* 0x000fe200078e00ff */
[----:B------:R-:W-:Y:S01]  /*0b50*/  MOV R215, 0x3f800000 ;  /* 0x3f80000000d77802 */ /* 0x000fe20000000f00 */
[----:B------:R-:W-:Y:S01]  /*0b60*/  IMAD.MOV.U32 R216, RZ, RZ, 0x3f800000 ;  /* 0x3f800000ffd87424 */ /* 0x000fe200078e00ff */
[----:B------:R-:W-:Y:S01]  /*0b70*/  CS2R R120, SRZ ;  /* 0x0000000000787805 */ /* 0x000fe2000001ff00 */
[----:B------:R-:W-:Y:S01]  /*0b80*/  IMAD.MOV.U32 R217, RZ, RZ, 0x3f800000 ;  /* 0x3f800000ffd97424 */ /* 0x000fe200078e00ff */
[----:B------:R-:W-:Y:S01]  /*0b90*/  CS2R R122, SRZ ;  /* 0x00000000007a7805 */ /* 0x000fe2000001ff00 */
[----:B------:R-:W-:Y:S01]  /*0ba0*/  IMAD.MOV.U32 R214, RZ, RZ, 0x3f800000 ;  /* 0x3f800000ffd67424 */ /* 0x000fe200078e00ff */
[----:B------:R-:W-:-:S02]  /*0bb0*/  CS2R R96, SRZ ;  /* 0x0000000000607805 */ /* 0x000fc4000001ff00 */
[----:B------:R-:W-:Y:S02]  /*0bc0*/  CS2R R98, SRZ ;  /* 0x0000000000627805 */ /* 0x000fe4000001ff00 */
[----:B------:R-:W-:Y:S02]  /*0bd0*/  CS2R R100, SRZ ;  /* 0x0000000000647805 */ /* 0x000fe4000001ff00 */
[----:B------:R-:W-:Y:S02]  /*0be0*/  CS2R R102, SRZ ;  /* 0x0000000000667805 */ /* 0x000fe4000001ff00 */
[----:B------:R-:W-:Y:S02]  /*0bf0*/  CS2R R112, SRZ ;  /* 0x0000000000707805 */ /* 0x000fe4000001ff00 */
[----:B------:R-:W-:Y:S02]  /*0c00*/  CS2R R114, SRZ ;  /* 0x0000000000727805 */ /* 0x000fe4000001ff00 */
[----:B------:R-:W-:-:S02]  /*0c10*/  CS2R R104, SRZ ;  /* 0x0000000000687805 */ /* 0x000fc4000001ff00 */
[----:B------:R-:W-:Y:S02]  /*0c20*/  CS2R R106, SRZ ;  /* 0x00000000006a7805 */ /* 0x000fe4000001ff00 */
[----:B------:R-:W-:Y:S02]  /*0c30*/  CS2R R116, SRZ ;  /* 0x0000000000747805 */ /* 0x000fe4000001ff00 */
[----:B------:R-:W-:Y:S02]  /*0c40*/  CS2R R118, SRZ ;  /* 0x0000000000767805 */ /* 0x000fe4000001ff00 */
[----:B------:R-:W-:Y:S02]  /*0c50*/  CS2R R108, SRZ ;  /* 0x00000000006c7805 */ /* 0x000fe4000001ff00 */
[----:B------:R-:W-:Y:S02]  /*0c60*/  CS2R R110, SRZ ;  /* 0x00000000006e7805 */ /* 0x000fe4000001ff00 */
[----:B------:R-:W-:-:S02]  /*0c70*/  CS2R R80, SRZ ;  /* 0x0000000000507805 */ /* 0x000fc4000001ff00 */
[----:B------:R-:W-:Y:S01]  /*0c80*/  CS2R R82, SRZ ;  /* 0x0000000000527805 */ /* 0x000fe2000001ff00 */
[----:B--2---:R-:W-:Y:S04]  /*0c90*/  STS.U16 [R11+UR6], R24 ;  /* 0x000000180b007988 */ /* 0x004fe80008000406 */
[----:B---3--:R-:W-:Y:S04]  /*0ca0*/  STS.U16 [R11+UR6+0x200], R26 ;  /* 0x0002001a0b007988 */ /* 0x008fe80008000406 */
[----:B----4-:R-:W-:Y:S04]  /*0cb0*/  STS.U16 [R11+UR6+0x400], R28 ;  /* 0x0004001c0b007988 */ /* 0x010fe80008000406 */
[----:B------:R-:W-:Y:S04]  /*0cc0*/  STS.U16 [R11+UR6+0x600], R30 ;  /* 0x0006001e0b007988 */ /* 0x000fe80008000406 */
[----:B------:R-:W-:Y:S04]  /*0cd0*/  STS.U16 [R11+UR6+0x800], R32 ;  /* 0x000800200b007988 */ /* 0x000fe80008000406 */
[----:B-----5:R-:W-:Y:S04]  /*0ce0*/  STS.U16 [R11+UR6+0xa00], R34 ;  /* 0x000a00220b007988 */ /* 0x020fe80008000406 */
[----:B------:R-:W-:Y:S04]  /*0cf0*/  STS.U16 [R11+UR6+0xc00], R36 ;  /* 0x000c00240b007988 */ /* 0x000fe80008000406 */
        /* <DEDUP_REMOVED lines=23> */
[----:B------:R0:W-:Y:S04]  /*0e70*/  STS.U16 [R22+UR6+0x1700], R7 ;  /* 0x0017000716007988 */ /* 0x0001e80008000406 */
[----:B------:R1:W-:Y:S01]  /*0e80*/  STS.U16 [R22+UR6+0x1b00], R8 ;  /* 0x001b000816007988 */ /* 0x0003e20008000406 */
[----:B0-----:R-:W-:-:S04]  /*0e90*/  LOP3.LUT R7, R0, 0x7f, RZ, 0xc0, !PT ;  /* 0x0000007f00077812 */ /* 0x001fc800078ec0ff */
[----:B------:R-:W-:Y:S02]  /*0ea0*/  ISETP.GE.U32.AND P0, PT, R7, 0x20, PT ;  /* 0x000000200700780c */ /* 0x000fe40003f06070 */
[----:B-1----:R-:W-:Y:S01]  /*0eb0*/  SHF.R.U32.HI R8, RZ, 0x1, R0 ;  /* 0x00000001ff087819 */ /* 0x002fe20000011600 */
[----:B------:R-:W-:Y:S10]  /*0ec0*/  BRA.U !UP0, `(.L_x_0) ;  /* 0x0000002d08807547 */ /* 0x000ff4000b800000 */
[----:B------:R-:W0:Y:S01]  /*0ed0*/  LDC R64, c[0x0][0x3d8] ;  /* 0x0000f600ff407b82 */ /* 0x000e220000000800 */
[----:B------:R-:W1:Y:S01]  /*0ee0*/  LDCU UR8, c[0x0][0x3c8] ;  /* 0x00007900ff0877ac */ /* 0x000e620008000800 */
[----:B------:R-:W-:Y:S01]  /*0ef0*/  IMAD.MOV.U32 R148, RZ, RZ, -0x800000 ;  /* 0xff800000ff947424 */ /* 0x000fe200078e00ff */
[----:B------:R-:W-:Y:S01]  /*0f00*/  MOV R142, 0xff800000 ;  /* 0xff800000008e7802 */ /* 0x000fe20000000f00 */
[----:B------:R-:W-:Y:S01]  /*0f10*/  IMAD.MOV.U32 R143, RZ, RZ, -0x800000 ;  /* 0xff800000ff8f7424 */ /* 0x000fe200078e00ff */
[----:B------:R-:W2:Y:S01]  /*0f20*/  LDCU.64 UR12, c[0x0][0x388] ;  /* 0x00007100ff0c77ac */ /* 0x000ea20008000a00 */
[----:B------:R-:W-:Y:S01]  /*0f30*/  IMAD.MOV.U32 R216, RZ, RZ, 0x3f800000 ;  /* 0x3f800000ffd87424 */ /* 0x000fe200078e00ff */
[----:B------:R-:W-:Y:S01]  /*0f40*/  MOV R215, 0x3f800000 ;  /* 0x3f80000000d77802 */ /* 0x000fe20000000f00 */
[----:B------:R-:W3:Y:S01]  /*0f50*/  LDC.64 R10, c[0x0][0x3c0] ;  /* 0x0000f000ff0a7b82 */ /* 0x000ee20000000a00 */
[----:B------:R-:W4:Y:S01]  /*0f60*/  LDCU.64 UR4, c[0x0][0x3d0] ;  /* 0x00007a00ff0477ac */ /* 0x000f220008000a00 */
[----:B------:R-:W-:-:S02]  /*0f70*/  IMAD.MOV.U32 R217, RZ, RZ, 0x3f800000 ;  /* 0x3f800000ffd97424 */ /* 0x000fc400078e00ff */
[----:B------:R-:W-:Y:S01]  /*0f80*/  IMAD.MOV.U32 R214, RZ, RZ, 0x3f800000 ;  /* 0x3f800000ffd67424 */ /* 0x000fe200078e00ff */
[----:B------:R-:W0:Y:S03]  /*0f90*/  LDCU UR9, c[0x0][0x3a8] ;  /* 0x00007500ff0977ac */ /* 0x000e260008000800 */
[----:B------:R-:W5:Y:S01]  /*0fa0*/  LDC.64 R70, c[0x0][0x390] ;  /* 0x0000e400ff467b82 */ /* 0x000f620000000a00 */
[----:B-1----:R-:W-:-:S04]  /*0fb0*/  IMAD R9, R7, UR8, RZ ;  /* 0x0000000807097c24 */ /* 0x002fc8000f8e02ff */
[----:B------:R-:W-:Y:S02]  /*0fc0*/  IMAD.SHL.U32 R213, R9, 0x2, RZ ;  /* 0x0000000209d57824 */ /* 0x000fe400078e00ff */
[----:B0-----:R-:W-:Y:S02]  /*0fd0*/  IMAD R19, R19, R64, RZ ;  /* 0x0000004013137224 */ /* 0x001fe400078e02ff */
[----:B------:R-:W-:Y:S01]  /*0fe0*/  IMAD.HI R9, R9, 0x2, RZ ;  /* 0x0000000209097827 */ /* 0x000fe200078e02ff */
[----:B----4-:R-:W-:-:S03]  /*0ff0*/  UIMAD UR4, UR7, UR4, URZ ;  /* 0x00000004070472a4 */ /* 0x010fc6000f8e02ff */
[----:B------:R-:W-:Y:S01]  /*1000*/  IMAD R15, R64, 0x4, R19 ;  /* 0x00000004400f7824 */ /* 0x000fe200078e0213 */
[----:B------:R-:W-:Y:S01]  /*1010*/  USHF.L.U32 UR8, UR4, 0x1, URZ ;  /* 0x0000000104087899 */ /* 0x000fe200080006ff */
[----:B---3--:R-:W-:Y:S01]  /*1020*/  IMAD R10, R10, UR7, RZ ;  /* 0x000000070a0a7c24 */ /* 0x008fe2000f8e02ff */
[----:B------:R-:W-:Y:S01]  /*1030*/  SHF.L.U32 R79, R11, 0x2, RZ ;  /* 0x000000020b4f7819 */ /* 0x000fe200000006ff */
[----:B------:R-:W-:Y:S02]  /*1040*/  IMAD R16, R64, 0x4, R15 ;  /* 0x0000000440107824 */ /* 0x000fe400078e020f */
[----:B------:R-:W-:Y:S02]  /*1050*/  IMAD.SHL.U32 R212, R10, 0x2, RZ ;  /* 0x000000020ad47824 */ /* 0x000fe400078e00ff */
[----:B------:R-:W-:Y:S02]  /*1060*/  IMAD R17, R64, 0x4, R16 ;  /* 0x0000000440117824 */ /* 0x000fe400078e0210 */
[----:B------:R-:W-:Y:S01]  /*1070*/  IMAD.HI R10, R10, 0x2, RZ ;  /* 0x000000020a0a7827 */ /* 0x000fe200078e02ff */
[----:B--2---:R-:W-:Y:S01]  /*1080*/  IADD3 R212, P1, P2, R213, UR12, R212 ;  /* 0x0000000cd5d47c10 */ /* 0x004fe2000fa3e0d4 */
[----:B------:R-:W0:Y:S01]  /*1090*/  LDCU UR12, c[0x0][0x3f0] ;  /* 0x00007e00ff0c77ac */ /* 0x000e220008000800 */
[----:B------:R-:W-:Y:S01]  /*10a0*/  LEA R21, R64, R17, 0x2 ;  /* 0x0000001140157211 */ /* 0x000fe200078e10ff */
[----:B------:R-:W-:Y:S01]  /*10b0*/  IMAD R18, R18, UR5, RZ ;  /* 0x0000000512127c24 */ /* 0x000fe2000f8e02ff */
[----:B------:R-:W-:Y:S01]  /*10c0*/  IADD3.X R213, PT, PT, R9, UR13, R10, P1, P2 ;  /* 0x0000000d09d57c10 */ /* 0x000fe20008fe440a */
[----:B------:R-:W-:Y:S01]  /*10d0*/  UIMAD.WIDE UR4, UR4, 0x2, URZ ;  /* 0x00000002040478a5 */ /* 0x000fe2000f8e02ff */
[----:B------:R-:W-:-:S02]  /*10e0*/  IMAD R101, R11, 0x12, RZ ;  /* 0x000000120b657824 */ /* 0x000fc400078e02ff */
[----:B------:R-:W-:Y:S01]  /*10f0*/  IMAD R22, R64, 0x4, R21 ;  /* 0x0000000440167824 */ /* 0x000fe200078e0215 */
[C---:B------:R-:W-:Y:S01]  /*1100*/  SHF.L.U32 R13, R18.reuse, 0x1, RZ ;  /* 0x00000001120d7819 */ /* 0x040fe200000006ff */
[----:B------:R-:W-:Y:S02]  /*1110*/  IMAD.HI R18, R18, 0x2, RZ ;  /* 0x0000000212127827 */ /* 0x000fe400078e02ff */
[----:B------:R-:W-:Y:S01]  /*1120*/  UMOV UR4, URZ ;  /* 0x000000ff00047c82 */ /* 0x000fe20008000000 */
[----:B-----5:R-:W-:Y:S01]  /*1130*/  IADD3 R70, P3, P4, R13, UR8, R70 ;  /* 0x000000080d467c10 */ /* 0x020fe2000fc7e046 */
[----:B------:R-:W-:Y:S02]  /*1140*/  IMAD R23, R64, 0x4, R22 ;  /* 0x0000000440177824 */ /* 0x000fe400078e0216 */
[----:B------:R-:W-:Y:S01]  /*1150*/  IMAD R133, R11, 0x24, RZ ;  /* 0x000000240b857824 */ /* 0x000fe200078e02ff */
[----:B------:R-:W-:Y:S01]  /*1160*/  IADD3.X R72, PT, PT, R18, UR5, R71, P3, P4 ;  /* 0x0000000512487c10 */ /* 0x000fe20009fe8447 */
[C---:B------:R-:W-:Y:S01]  /*1170*/  IMAD R25, R64.reuse, 0x4, R23 ;  /* 0x0000000440197824 */ /* 0x040fe200078e0217 */
[-C--:B------:R-:W-:Y:S01]  /*1180*/  LEA R152, P1, R19, R70.reuse, 0x1 ;  /* 0x0000004613987211 */ /* 0x080fe200078208ff */
[----:B------:R-:W-:Y:S01]  /*1190*/  IMAD R137, R11, 0x26, RZ ;  /* 0x000000260b897824 */ /* 0x000fe200078e02ff */
[----:B------:R-:W-:Y:S01]  /*11a0*/  LEA R150, P2, R15, R70, 0x1 ;  /* 0x000000460f967211 */ /* 0x000fe200078408ff */
[C---:B------:R-:W-:Y:S01]  /*11b0*/  IMAD R75, R11.reuse, 0x9, RZ ;  /* 0x000000090b4b7824 */ /* 0x040fe200078e02ff */
[----:B------:R-:W-:Y:S01]  /*11c0*/  LEA R27, R64, R25, 0x2 ;  /* 0x00000019401b7211 */ /* 0x000fe200078e10ff */
[----:B------:R-:W-:Y:S01]  /*11d0*/  IMAD R103, R11, 0x13, RZ ;  /* 0x000000130b677824 */ /* 0x000fe200078e02ff */
[----:B------:R-:W-:Y:S01]  /*11e0*/  LEA.HI.X.SX32 R153, R19, R72, 0x1, P1 ;  /* 0x0000004813997211 */ /* 0x000fe200008f0eff */
[----:B------:R-:W-:Y:S01]  /*11f0*/  IMAD R105, R11, 0x14, RZ ;  /* 0x000000140b697824 */ /* 0x000fe200078e02ff */
[-C--:B------:R-:W-:Y:S01]  /*1200*/  LEA R12, P3, R16, R70.reuse, 0x1 ;  /* 0x00000046100c7211 */ /* 0x080fe200078608ff */
[C---:B------:R-:W-:Y:S01]  /*1210*/  IMAD R28, R64.reuse, 0x4, R27 ;  /* 0x00000004401c7824 */ /* 0x040fe200078e021b */
[----:B------:R-:W-:Y:S01]  /*1220*/  LEA R14, P1, R17, R70, 0x1 ;  /* 0x00000046110e7211 */ /* 0x000fe200078208ff */
[----:B------:R-:W-:Y:S01]  /*1230*/  IMAD R177, R11, 0x2e, RZ ;  /* 0x0000002e0bb17824 */ /* 0x000fe200078e02ff */
[-C--:B------:R-:W-:Y:S01]  /*1240*/  LEA.HI.X.SX32 R151, R15, R72.reuse, 0x1, P2 ;  /* 0x000000480f977211 */ /* 0x080fe200010f0eff */
[----:B------:R-:W-:Y:S01]  /*1250*/  IMAD R29, R64, 0x4, R28 ;  /* 0x00000004401d7824 */ /* 0x000fe200078e021c */
[-C--:B------:R-:W-:Y:S01]  /*1260*/  LEA.HI.X.SX32 R13, R16, R72.reuse, 0x1, P3 ;  /* 0x00000048100d7211 */ /* 0x080fe200018f0eff */
[----:B------:R-:W-:Y:S01]  /*1270*/  IMAD R89, R11, 0xa, RZ ;  /* 0x0000000a0b597824 */ /* 0x000fe200078e02ff */
[----:B------:R-:W-:Y:S01]  /*1280*/  LEA.HI.X.SX32 R15, R17, R72, 0x1, P1 ;  /* 0x00000048110f7211 */ /* 0x000fe200008f0eff */
[----:B------:R-:W-:Y:S01]  /*1290*/  IMAD R31, R64, 0x4, R29 ;  /* 0x00000004401f7824 */ /* 0x000fe200078e021d */
[-C--:B------:R-:W-:Y:S01]  /*12a0*/  LEA R16, P1, R21, R70.reuse, 0x1 ;  /* 0x0000004615107211 */ /* 0x080fe200078208ff */
[----:B------:R-:W-:Y:S01]  /*12b0*/  IMAD R111, R11, 0x17, RZ ;  /* 0x000000170b6f7824 */ /* 0x000fe200078e02ff */
[-C--:B------:R-:W-:Y:S01]  /*12c0*/  LEA R18, P2, R22, R70.reuse, 0x1 ;  /* 0x0000004616127211 */ /* 0x080fe200078408ff */
[C---:B------:R-:W-:Y:S01]  /*12d0*/  IMAD R9, R64.reuse, 0x4, R31 ;  /* 0x0000000440097824 */ /* 0x040fe200078e021f */
[----:B------:R-:W-:Y:S01]  /*12e0*/  LEA R20, P3, R23, R70, 0x1 ;  /* 0x0000004617147211 */ /* 0x000fe200078608ff */
[----:B------:R-:W-:Y:S01]  /*12f0*/  IMAD R131, R11, 0x22, RZ ;  /* 0x000000220b837824 */ /* 0x000fe200078e02ff */
[-C--:B------:R-:W-:Y:S01]  /*1300*/  LEA.HI.X.SX32 R17, R21, R72.reuse, 0x1, P1 ;  /* 0x0000004815117211 */ /* 0x080fe200008f0eff */
[C---:B------:R-:W-:Y:S01]  /*1310*/  IMAD R109, R11.reuse, 0x16, RZ ;  /* 0x000000160b6d7824 */ /* 0x040fe200078e02ff */
[----:B------:R-:W-:Y:S01]  /*1320*/  LEA R10, R64, R9, 0x2 ;  /* 0x00000009400a7211 */ /* 0x000fe200078e10ff */
[C---:B------:R-:W-:Y:S01]  /*1330*/  IMAD R113, R11.reuse, 0x18, RZ ;  /* 0x000000180b717824 */ /* 0x040fe200078e02ff */
[----:B------:R-:W-:Y:S01]  /*1340*/  LEA.HI.X.SX32 R19, R22, R72, 0x1, P2 ;  /* 0x0000004816137211 */ /* 0x000fe200010f0eff */
[----:B------:R-:W-:Y:S01]  /*1350*/  IMAD R73, R11, 0x11, RZ ;  /* 0x000000110b497824 */ /* 0x000fe200078e02ff */
[----:B------:R-:W-:Y:S01]  /*1360*/  LEA R22, P1, R25, R70, 0x1 ;  /* 0x0000004619167211 */ /* 0x000fe200078208ff */
[C---:B------:R-:W-:Y:S01]  /*1370*/  IMAD R37, R64.reuse, 0x4, R10 ;  /* 0x0000000440257824 */ /* 0x040fe200078e020a */
[----:B------:R-:W-:Y:S01]  /*1380*/  LEA.HI.X.SX32 R21, R23, R72, 0x1, P3 ;  /* 0x0000004817157211 */ /* 0x000fe200018f0eff */
[----:B------:R-:W-:Y:S01]  /*1390*/  IMAD R91, R11, 0xb, RZ ;  /* 0x0000000b0b5b7824 */ /* 0x000fe200078e02ff */
[-C--:B------:R-:W-:Y:S01]  /*13a0*/  LEA R24, P2, R27, R70.reuse, 0x1 ;  /* 0x000000461b187211 */ /* 0x080fe200078408ff */
[----:B------:R-:W-:Y:S01]  /*13b0*/  IMAD R39, R64, 0x4, R37 ;  /* 0x0000000440277824 */ /* 0x000fe200078e0225 */
[----:B------:R-:W-:Y:S01]  /*13c0*/  LEA R26, P3, R28, R70, 0x1 ;  /* 0x000000461c1a7211 */ /* 0x000fe200078608ff */
[----:B------:R-:W-:Y:S01]  /*13d0*/  IMAD R93, R11, 0xc, RZ ;  /* 0x0000000c0b5d7824 */ /* 0x000fe200078e02ff */
[-C--:B------:R-:W-:Y:S01]  /*13e0*/  LEA.HI.X.SX32 R23, R25, R72.reuse, 0x1, P1 ;  /* 0x0000004819177211 */ /* 0x080fe200008f0eff */
[----:B------:R-:W-:Y:S01]  /*13f0*/  IMAD R41, R64, 0x4, R39 ;  /* 0x0000000440297824 */ /* 0x000fe200078e0227 */
[-C--:B------:R-:W-:Y:S01]  /*1400*/  LEA.HI.X.SX32 R25, R27, R72.reuse, 0x1, P2 ;  /* 0x000000481b197211 */ /* 0x080fe200010f0eff */
[C---:B------:R-:W-:Y:S01]  /*1410*/  IMAD R181, R11.reuse, 0x2a, RZ ;  /* 0x0000002a0bb57824 */ /* 0x040fe200078e02ff */
[----:B------:R-:W-:Y:S01]  /*1420*/  LEA.HI.X.SX32 R27, R28, R72, 0x1, P3 ;  /* 0x000000481c1b7211 */ /* 0x000fe200018f0eff */
[C---:B------:R-:W-:Y:S01]  /*1430*/  IMAD R179, R11.reuse, 0x2c, RZ ;  /* 0x0000002c0bb37824 */ /* 0x040fe200078e02ff */
[C---:B------:R-:W-:Y:S01]  /*1440*/  LEA R43, R64.reuse, R41, 0x2 ;  /* 0x00000029402b7211 */ /* 0x040fe200078e10ff */
[----:B------:R-:W-:Y:S01]  /*1450*/  IMAD R83, R11, 0x6, RZ ;  /* 0x000000060b537824 */ /* 0x000fe200078e02ff */
[-C--:B------:R-:W-:Y:S01]  /*1460*/  LEA R32, P3, R9, R70.reuse, 0x1 ;  /* 0x0000004609207211 */ /* 0x080fe200078608ff */
[----:B------:R-:W-:Y:S01]  /*1470*/  IMAD R117, R11, 0x1a, RZ ;  /* 0x0000001a0b757824 */ /* 0x000fe200078e02ff */
[----:B------:R-:W-:Y:S01]  /*1480*/  LEA R28, P1, R29, R70, 0x1 ;  /* 0x000000461d1c7211 */ /* 0x000fe200078208ff */
[C---:B------:R-:W-:Y:S01]  /*1490*/  IMAD R45, R64.reuse, 0x4, R43 ;  /* 0x00000004402d7824 */ /* 0x040fe200078e022b */
[-C--:B------:R-:W-:Y:S01]  /*14a0*/  LEA.HI.X.SX32 R33, R9, R72.reuse, 0x1, P3 ;  /* 0x0000004809217211 */ /* 0x080fe200018f0eff */
[----:B------:R-:W-:Y:S01]  /*14b0*/  IMAD R81, R11, 0x5, RZ ;  /* 0x000000050b517824 */ /* 0x000fe200078e02ff */
[----:B------:R-:W-:Y:S01]  /*14c0*/  LEA.HI.X.SX32 R29, R29, R72, 0x1, P1 ;  /* 0x000000481d1d7211 */ /* 0x000fe200008f0eff */
[----:B------:R-:W-:Y:S01]  /*14d0*/  IMAD R47, R64, 0x4, R45 ;  /* 0x00000004402f7824 */ /* 0x000fe200078e022d */
[-C--:B------:R-:W-:Y:S01]  /*14e0*/  LEA R34, P1, R10, R70.reuse, 0x1 ;  /* 0x000000460a227211 */ /* 0x080fe200078208ff */
[----:B------:R-:W-:Y:S01]  /*14f0*/  IMAD R139, R11, 0x28, RZ ;  /* 0x000000280b8b7824 */ /* 0x000fe200078e02ff */
[----:B------:R-:W-:Y:S01]  /*1500*/  LEA R30, P2, R31, R70, 0x1 ;  /* 0x000000461f1e7211 */ /* 0x000fe200078408ff */
[----:B------:R-:W-:Y:S01]  /*1510*/  IMAD R49, R64, 0x4, R47 ;  /* 0x0000000440317824 */ /* 0x000fe200078e022f */
[----:B------:R-:W-:Y:S01]  /*1520*/  LEA.HI.X.SX32 R35, R10, R72, 0x1, P1 ;  /* 0x000000480a237211 */ /* 0x000fe200008f0eff */
[----:B------:R-:W-:Y:S01]  /*1530*/  IMAD R107, R11, 0x15, RZ ;  /* 0x000000150b6b7824 */ /* 0x000fe200078e02ff */
[----:B------:R-:W-:Y:S01]  /*1540*/  LEA R38, P3, R39, R70, 0x1 ;  /* 0x0000004627267211 */ /* 0x000fe200078608ff */
[C---:B------:R-:W-:Y:S01]  /*1550*/  IMAD R95, R11.reuse, 0xd, RZ ;  /* 0x0000000d0b5f7824 */ /* 0x040fe200078e02ff */
[C---:B------:R-:W-:Y:S01]  /*1560*/  LEA R9, R64.reuse, R49, 0x2 ;  /* 0x0000003140097211 */ /* 0x040fe200078e10ff */
[----:B------:R-:W-:Y:S01]  /*1570*/  IMAD R171, R11, 0x30, RZ ;  /* 0x000000300bab7824 */ /* 0x000fe200078e02ff */
[----:B------:R-:W-:Y:S01]  /*1580*/  LEA.HI.X.SX32 R31, R31, R72, 0x1, P2 ;  /* 0x000000481f1f7211 */ /* 0x000fe200010f0eff */
[----:B------:R-:W-:Y:S01]  /*1590*/  IMAD R165, R11, 0x34, RZ ;  /* 0x000000340ba57824 */ /* 0x000fe200078e02ff */
[----:B------:R-:W-:Y:S01]  /*15a0*/  LEA R36, P2, R37, R70, 0x1 ;  /* 0x0000004625247211 */ /* 0x000fe200078408ff */
[C---:B------:R-:W-:Y:S01]  /*15b0*/  IMAD R53, R64.reuse, 0x4, R9 ;  /* 0x0000000440357824 */ /* 0x040fe200078e0209 */
        /* <DEDUP_REMOVED lines=21> */
[----:B------:R-:W-:Y:S01]  /*1710*/  IMAD R9, R64, 0x4, R61 ;  /* 0x0000000440097824 */ /* 0x000fe200078e023d */
[----:B------:R-:W-:Y:S01]  /*1720*/  LEA.HI.X.SX32 R49, R49, R72, 0x1, P2 ;  /* 0x0000004831317211 */ /* 0x000fe200010f0eff */
[----:B------:R-:W-:Y:S01]  /*1730*/  IMAD R159, R11, 0x3a, RZ ;  /* 0x0000003a0b9f7824 */ /* 0x000fe200078e02ff */
[----:B------:R-:W-:Y:S01]  /*1740*/  LEA R54, P2, R10, R70, 0x1 ;  /* 0x000000460a367211 */ /* 0x000fe200078408ff */
[----:B------:R-:W-:Y:S01]  /*1750*/  IMAD R65, R64, 0x4, R9 ;  /* 0x0000000440417824 */ /* 0x000fe200078e0209 */
[----:B------:R-:W-:Y:S01]  /*1760*/  LEA.HI.X.SX32 R41, R41, R72, 0x1, P1 ;  /* 0x0000004829297211 */ /* 0x000fe200008f0eff */
[----:B------:R-:W-:Y:S01]  /*1770*/  IMAD R127, R11, 0x1e, RZ ;  /* 0x0000001e0b7f7824 */ /* 0x000fe200078e02ff */
[-C--:B------:R-:W-:Y:S01]  /*1780*/  LEA R46, P1, R47, R70.reuse, 0x1 ;  /* 0x000000462f2e7211 */ /* 0x080fe200078208ff */
[----:B------:R-:W-:Y:S01]  /*1790*/  IMAD.SHL.U32 R77, R11, 0x2, RZ ;  /* 0x000000020b4d7824 */ /* 0x000fe200078e00ff */
[----:B------:R-:W-:Y:S01]  /*17a0*/  LEA R56, P3, R57, R70, 0x1 ;  /* 0x0000004639387211 */ /* 0x000fe200078608ff */
[C---:B------:R-:W-:Y:S01]  /*17b0*/  IMAD R115, R11.reuse, 0x19, RZ ;  /* 0x000000190b737824 */ /* 0x040fe200078e02ff */
[-C--:B------:R-:W-:Y:S01]  /*17c0*/  LEA.HI.X.SX32 R55, R10, R72.reuse, 0x1, P2 ;  /* 0x000000480a377211 */ /* 0x080fe200010f0eff */
[C---:B------:R-:W-:Y:S01]  /*17d0*/  IMAD R123, R11.reuse, 0x1d, RZ ;  /* 0x0000001d0b7b7824 */ /* 0x040fe200078e02ff */
[C---:B------:R-:W-:Y:S01]  /*17e0*/  LEA R10, R64.reuse, R65, 0x2 ;  /* 0x00000041400a7211 */ /* 0x040fe200078e10ff */
[----:B------:R-:W-:Y:S01]  /*17f0*/  IMAD R99, R11, 0xf, RZ ;  /* 0x0000000f0b637824 */ /* 0x000fe200078e02ff */
[----:B------:R-:W-:Y:S01]  /*1800*/  LEA.HI.X.SX32 R47, R47, R72, 0x1, P1 ;  /* 0x000000482f2f7211 */ /* 0x000fe200008f0eff */
[----:B------:R-:W-:Y:S01]  /*1810*/  IMAD R157, R11, 0x3c, RZ ;  /* 0x0000003c0b9d7824 */ /* 0x000fe200078e02ff */
[----:B------:R-:W-:Y:S01]  /*1820*/  LEA R52, P1, R53, R70, 0x1 ;  /* 0x0000004635347211 */ /* 0x000fe200078208ff */
[----:B------:R-:W-:Y:S01]  /*1830*/  IMAD R69, R64, 0x4, R10 ;  /* 0x0000000440457824 */ /* 0x000fe200078e020a */
[----:B------:R-:W-:Y:S01]  /*1840*/  LEA.HI.X.SX32 R57, R57, R72, 0x1, P3 ;  /* 0x0000004839397211 */ /* 0x000fe200018f0eff */
[----:B------:R-:W-:Y:S01]  /*1850*/  IMAD R155, R11, 0x3e, RZ ;  /* 0x0000003e0b9b7824 */ /* 0x000fe200078e02ff */
[----:B------:R-:W-:Y:S01]  /*1860*/  LEA R62, P3, R9, R70, 0x1 ;  /* 0x00000046093e7211 */ /* 0x000fe200078608ff */
[----:B------:R-:W-:Y:S01]  /*1870*/  IMAD.SHL.U32 R87, R11, 0x8, RZ ;  /* 0x000000080b577824 */ /* 0x000fe200078e00ff */
[----:B------:R-:W-:Y:S01]  /*1880*/  LEA.HI.X.SX32 R53, R53, R72, 0x1, P1 ;  /* 0x0000004835357211 */ /* 0x000fe200008f0eff */
[----:B------:R-:W-:Y:S01]  /*1890*/  IMAD.SHL.U32 R125, R11, 0x10, RZ ;  /* 0x000000100b7d7824 */ /* 0x000fe200078e00ff */
[-C--:B------:R-:W-:Y:S01]  /*18a0*/  LEA R58, P1, R59, R70.reuse, 0x1 ;  /* 0x000000463b3a7211 */ /* 0x080fe200078208ff */
[----:B------:R-:W-:Y:S01]  /*18b0*/  IMAD R129, R11, 0x1f, RZ ;  /* 0x0000001f0b817824 */ /* 0x000fe200078e02ff */
[----:B------:R-:W-:-:S02]  /*18c0*/  LEA R60, P2, R61, R70, 0x1 ;  /* 0x000000463d3c7211 */ /* 0x000fc400078408ff */
[-C--:B------:R-:W-:Y:S01]  /*18d0*/  LEA.HI.X.SX32 R63, R9, R72.reuse, 0x1, P3 ;  /* 0x00000048093f7211 */ /* 0x080fe200018f0eff */
[----:B------:R-:W-:Y:S01]  /*18e0*/  IMAD R9, R64, 0x4, R69 ;  /* 0x0000000440097824 */ /* 0x000fe200078e0245 */
[-C--:B------:R-:W-:Y:S02]  /*18f0*/  LEA.HI.X.SX32 R59, R59, R72.reuse, 0x1, P1 ;  /* 0x000000483b3b7211 */ /* 0x080fe400008f0eff */
[----:B------:R-:W-:Y:S02]  /*1900*/  LEA.HI.X.SX32 R61, R61, R72, 0x1, P2 ;  /* 0x000000483d3d7211 */ /* 0x000fe400010f0eff */
[-C--:B------:R-:W-:Y:S02]  /*1910*/  LEA R64, P1, R65, R70.reuse, 0x1 ;  /* 0x0000004641407211 */ /* 0x080fe400078208ff */
[-C--:B------:R-:W-:Y:S02]  /*1920*/  LEA R66, P2, R10, R70.reuse, 0x1 ;  /* 0x000000460a427211 */ /* 0x080fe400078408ff */
[----:B------:R-:W-:-:S02]  /*1930*/  LEA R68, P3, R69, R70, 0x1 ;  /* 0x0000004645447211 */ /* 0x000fc400078608ff */
[----:B------:R-:W-:Y:S02]  /*1940*/  LEA R70, P4, R9, R70, 0x1 ;  /* 0x0000004609467211 */ /* 0x000fe400078808ff */
[-C--:B------:R-:W-:Y:S02]  /*1950*/  LEA.HI.X.SX32 R69, R69, R72.reuse, 0x1, P3 ;  /* 0x0000004845457211 */ /* 0x080fe400018f0eff */
[----:B------:R-:W-:Y:S01]  /*1960*/  LEA.HI.X.SX32 R71, R9, R72, 0x1, P4 ;  /* 0x0000004809477211 */ /* 0x000fe200020f0eff */
[----:B------:R-:W-:Y:S01]  /*1970*/  IMAD R9, R11, 0x3, RZ ;  /* 0x000000030b097824 */ /* 0x000fe200078e02ff */
[-C--:B------:R-:W-:Y:S02]  /*1980*/  IADD3 R194, P3, PT, R101, R212.reuse, RZ ;  /* 0x000000d465c27210 */ /* 0x080fe40007f7e0ff */
[-C--:B------:R-:W-:Y:S02]  /*1990*/  IADD3 R74, P5, PT, R133, R212.reuse, RZ ;  /* 0x000000d4854a7210 */ /* 0x080fe40007fbe0ff */
[----:B------:R-:W-:-:S02]  /*19a0*/  IADD3 R136, P4, PT, R137, R212, RZ ;  /* 0x000000d489887210 */ /* 0x000fc40007f9e0ff */
[-C--:B------:R-:W-:Y:S02]  /*19b0*/  LEA.HI.X.SX32 R195, R75, R213.reuse, 0x1, P3 ;  /* 0x000000d54bc37211 */ /* 0x080fe400018f0eff */
[-C--:B------:R-:W-:Y:S02]  /*19c0*/  LEA.HI.X.SX32 R75, R101, R213.reuse, 0x1, P5 ;  /* 0x000000d5654b7211 */ /* 0x080fe400028f0eff */
[----:B------:R-:W-:Y:S02]  /*19d0*/  CS2R R100, SRZ ;  /* 0x0000000000647805 */ /* 0x000fe4000001ff00 */
[----:B------:R-:W-:Y:S02]  /*19e0*/  LEA.HI.X.SX32 R137, R103, R213, 0x1, P4 ;  /* 0x000000d567897211 */ /* 0x000fe400020f0eff */
[----:B------:R-:W-:Y:S02]  /*19f0*/  CS2R R102, SRZ ;  /* 0x0000000000667805 */ /* 0x000fe4000001ff00 */
[----:B------:R-:W-:-:S02]  /*1a00*/  IADD3 R192, P5, PT, R105, R212, RZ ;  /* 0x000000d469c07210 */ /* 0x000fc40007fbe0ff */
[----:B------:R-:W-:Y:S02]  /*1a10*/  IADD3 R176, P4, PT, R177, R212, RZ ;  /* 0x000000d4b1b07210 */ /* 0x000fe40007f9e0ff */
[-C--:B------:R-:W-:Y:S02]  /*1a20*/  LEA.HI.X.SX32 R65, R65, R72.reuse, 0x1, P1 ;  /* 0x0000004841417211 */ /* 0x080fe400008f0eff */
[----:B------:R-:W-:Y:S01]  /*1a30*/  LEA.HI.X.SX32 R67, R10, R72, 0x1, P2 ;  /* 0x000000480a437211 */ /* 0x000fe200010f0eff */
[----:B------:R-:W-:Y:S01]  /*1a40*/  IMAD.MOV.U32 R10, RZ, RZ, RZ ;  /* 0x000000ffff0a7224 */ /* 0x000fe200078e00ff */
[-C--:B------:R-:W-:Y:S02]  /*1a50*/  LEA.HI.X.SX32 R193, R89, R213.reuse, 0x1, P5 ;  /* 0x000000d559c17211 */ /* 0x080fe400028f0eff */
[----:B------:R-:W-:Y:S02]  /*1a60*/  LEA.HI.X.SX32 R177, R111, R213, 0x1, P4 ;  /* 0x000000d56fb17211 */ /* 0x000fe400020f0eff */
[----:B------:R-:W-:-:S02]  /*1a70*/  CS2R R110, SRZ ;  /* 0x00000000006e7805 */ /* 0x000fc4000001ff00 */
[-C--:B------:R-:W-:Y:S02]  /*1a80*/  IADD3 R72, P6, PT, R131, R212.reuse, RZ ;  /* 0x000000d483487210 */ /* 0x080fe40007fde0ff */
[-C--:B------:R-:W-:Y:S02]  /*1a90*/  IADD3 R190, P5, PT, R109, R212.reuse, RZ ;  /* 0x000000d46dbe7210 */ /* 0x080fe40007fbe0ff */
[----:B------:R-:W-:Y:S02]  /*1aa0*/  IADD3 R188, P4, PT, R113, R212, RZ ;  /* 0x000000d471bc7210 */ /* 0x000fe40007f9e0ff */
[-C--:B------:R-:W-:Y:S02]  /*1ab0*/  LEA.HI.X.SX32 R73, R73, R213.reuse, 0x1, P6 ;  /* 0x000000d549497211 */ /* 0x080fe400030f0eff */
[-C--:B------:R-:W-:Y:S02]  /*1ac0*/  LEA.HI.X.SX32 R191, R91, R213.reuse, 0x1, P5 ;  /* 0x000000d55bbf7211 */ /* 0x080fe400028f0eff */
[----:B------:R-:W-:-:S02]  /*1ad0*/  LEA.HI.X.SX32 R189, R93, R213, 0x1, P4 ;  /* 0x000000d55dbd7211 */ /* 0x000fc400020f0eff */
[-C--:B------:R-:W-:Y:S02]  /*1ae0*/  IADD3 R180, P2, PT, R181, R212.reuse, RZ ;  /* 0x000000d4b5b47210 */ /* 0x080fe40007f5e0ff */
[-C--:B------:R-:W-:Y:S02]  /*1af0*/  IADD3 R178, P6, PT, R179, R212.reuse, RZ ;  /* 0x000000d4b3b27210 */ /* 0x080fe40007fde0ff */
[-C--:B------:R-:W-:Y:S02]  /*1b00*/  IADD3 R202, P3, PT, R89, R212.reuse, RZ ;  /* 0x000000d459ca7210 */ /* 0x080fe40007f7e0ff */
[-C--:B------:R-:W-:Y:S02]  /*1b10*/  IADD3 R206, P5, PT, R83, R212.reuse, RZ ;  /* 0x000000d453ce7210 */ /* 0x080fe40007fbe0ff */
[-C--:B------:R-:W-:Y:S02]  /*1b20*/  IADD3 R186, P4, PT, R117, R212.reuse, RZ ;  /* 0x000000d475ba7210 */ /* 0x080fe40007f9e0ff */
[----:B------:R-:W-:-:S02]  /*1b30*/  IADD3 R138, P1, PT, R139, R212, RZ ;  /* 0x000000d48b8a7210 */ /* 0x000fc40007f3e0ff */
[-C--:B------:R-:W-:Y:S02]  /*1b40*/  LEA.HI.X.SX32 R203, R81, R213.reuse, 0x1, P3 ;  /* 0x000000d551cb7211 */ /* 0x080fe400018f0eff */
[----:B------:R-:W-:Y:S02]  /*1b50*/  CS2R R80, SRZ ;  /* 0x0000000000507805 */ /* 0x000fe4000001ff00 */
[-C--:B------:R-:W-:Y:S02]  /*1b60*/  LEA.HI.X.SX32 R181, R107, R213.reuse, 0x1, P2 ;  /* 0x000000d56bb57211 */ /* 0x080fe400010f0eff */
[----:B------:R-:W-:Y:S02]  /*1b70*/  CS2R R106, SRZ ;  /* 0x00000000006a7805 */ /* 0x000fe4000001ff00 */
[----:B------:R-:W-:Y:S02]  /*1b80*/  LEA.HI.X.SX32 R179, R109, R213, 0x1, P6 ;  /* 0x000000d56db37211 */ /* 0x000fe400030f0eff */
[----:B------:R-:W-:-:S02]  /*1b90*/  CS2R R108, SRZ ;  /* 0x00000000006c7805 */ /* 0x000fc4000001ff00 */
[-C--:B------:R-:W-:Y:S02]  /*1ba0*/  LEA.HI.X.SX32 R207, R9, R213.reuse, 0x1, P5 ;  /* 0x000000d509cf7211 */ /* 0x080fe400028f0eff */
[----:B------:R-:W-:Y:S02]  /*1bb0*/  LEA.HI.X.SX32 R187, R95, R213, 0x1, P4 ;  /* 0x000000d55fbb7211 */ /* 0x000fe400020f0eff */
[-C--:B------:R-:W-:Y:S02]  /*1bc0*/  IADD3 R170, P3, PT, R171, R212.reuse, RZ ;  /* 0x000000d4abaa7210 */ /* 0x080fe40007f7e0ff */
[-C--:B------:R-:W-:Y:S02]  /*1bd0*/  IADD3 R164, P2, PT, R165, R212.reuse, RZ ;  /* 0x000000d4a5a47210 */ /* 0x080fe40007f5e0ff */
[-C--:B------:R-:W-:Y:S02]  /*1be0*/  IADD3 R200, P6, PT, R93, R212.reuse, RZ ;  /* 0x000000d45dc87210 */ /* 0x080fe40007fde0ff */
[----:B------:R-:W-:-:S02]  /*1bf0*/  IADD3 R162, P5, PT, R163, R212, RZ ;  /* 0x000000d4a3a27210 */ /* 0x000fc40007fbe0ff */
[-C--:B------:R-:W-:Y:S02]  /*1c00*/  IADD3 R198, P4, PT, R97, R212.reuse, RZ ;  /* 0x000000d461c67210 */ /* 0x080fe40007f9e0ff */
[-C--:B------:R-:W-:Y:S02]  /*1c10*/  LEA.HI.X.SX32 R139, R105, R213.reuse, 0x1, P1 ;  /* 0x000000d5698b7211 */ /* 0x080fe400008f0eff */
[----:B------:R-:W-:Y:S02]  /*1c20*/  CS2R R104, SRZ ;  /* 0x0000000000687805 */ /* 0x000fe4000001ff00 */
[----:B------:R-:W-:Y:S02]  /*1c30*/  IADD3 R166, P1, PT, R167, R212, RZ ;  /* 0x000000d4a7a67210 */ /* 0x000fe40007f3e0ff */
[----:B------:R-:W-:Y:S02]  /*1c40*/  LEA.HI.X.SX32 R201, R83, R213, 0x1, P6 ;  /* 0x000000d553c97211 */ /* 0x000fe400030f0eff */
[----:B------:R-:W-:-:S02]  /*1c50*/  CS2R R82, SRZ ;  /* 0x0000000000527805 */ /* 0x000fc4000001ff00 */
[-C--:B------:R-:W-:Y:S02]  /*1c60*/  LEA.HI.X.SX32 R171, R113, R213.reuse, 0x1, P3 ;  /* 0x000000d571ab7211 */ /* 0x080fe400018f0eff */
[----:B------:R-:W-:Y:S02]  /*1c70*/  CS2R R112, SRZ ;  /* 0x0000000000707805 */ /* 0x000fe4000001ff00 */
[-C--:B------:R-:W-:Y:S02]  /*1c80*/  LEA.HI.X.SX32 R165, R117, R213.reuse, 0x1, P2 ;  /* 0x000000d575a57211 */ /* 0x080fe400010f0eff */
[----:B------:R-:W-:Y:S02]  /*1c90*/  CS2R R116, SRZ ;  /* 0x0000000000747805 */ /* 0x000fe4000001ff00 */
[----:B------:R-:W-:Y:S02]  /*1ca0*/  LEA.HI.X.SX32 R163, R119, R213, 0x1, P5 ;  /* 0x000000d577a37211 */ /* 0x000fe400028f0eff */
[----:B------:R-:W-:-:S02]  /*1cb0*/  CS2R R118, SRZ ;  /* 0x0000000000767805 */ /* 0x000fc4000001ff00 */
[----:B------:R-:W-:Y:S02]  /*1cc0*/  LEA.HI.X.SX32 R199, R85, R213, 0x1, P4 ;  /* 0x000000d555c77211 */ /* 0x000fe400020f0eff */
[-C--:B------:R-:W-:Y:S02]  /*1cd0*/  IADD3 R160, P6, PT, R161, R212.reuse, RZ ;  /* 0x000000d4a1a07210 */ /* 0x080fe40007fde0ff */
[-C--:B------:R-:W-:Y:S02]  /*1ce0*/  IADD3 R158, P3, PT, R159, R212.reuse, RZ ;  /* 0x000000d49f9e7210 */ /* 0x080fe40007f7e0ff */
[-C--:B------:R-:W-:Y:S02]  /*1cf0*/  IADD3 R184, P2, PT, R121, R212.reuse, RZ ;  /* 0x000000d479b87210 */ /* 0x080fe40007f5e0ff */
[-C--:B------:R-:W-:Y:S02]  /*1d00*/  IADD3 R182, P5, PT, R127, R212.reuse, RZ ;  /* 0x000000d47fb67210 */ /* 0x080fe40007fbe0ff */
[----:B------:R-:W-:-:S02]  /*1d10*/  IADD3 R210, P4, PT, R77, R212, RZ ;  /* 0x000000d44dd27210 */ /* 0x000fc40007f9e0ff */
[-C--:B------:R-:W-:Y:S02]  /*1d20*/  LEA.HI.X.SX32 R167, R115, R213.reuse, 0x1, P1 ;  /* 0x000000d573a77211 */ /* 0x080fe400008f0eff */
[----:B------:R-:W-:Y:S02]  /*1d30*/  CS2R R114, SRZ ;  /* 0x0000000000727805 */ /* 0x000fe4000001ff00 */
[----:B------:R-:W-:Y:S02]  /*1d40*/  IADD3 R156, P1, PT, R157, R212, RZ ;  /* 0x000000d49d9c7210 */ /* 0x000fe40007f3e0ff */
[-C--:B------:R-:W-:Y:S02]  /*1d50*/  LEA.HI.X.SX32 R185, R97, R213.reuse, 0x1, P2 ;  /* 0x000000d561b97211 */ /* 0x080fe400010f0eff */
[----:B------:R-:W-:Y:S02]  /*1d60*/  CS2R R96, SRZ ;  /* 0x0000000000607805 */ /* 0x000fe4000001ff00 */
[----:B------:R-:W-:-:S02]  /*1d70*/  LEA.HI.X.SX32 R161, R121, R213, 0x1, P6 ;  /* 0x000000d579a17211 */ /* 0x000fc400030f0eff */
[----:B------:R-:W-:Y:S02]  /*1d80*/  CS2R R120, SRZ ;  /* 0x0000000000787805 */ /* 0x000fe4000001ff00 */
[-C--:B------:R-:W-:Y:S02]  /*1d90*/  LEA.HI.X.SX32 R159, R123, R213.reuse, 0x1, P3 ;  /* 0x000000d57b9f7211 */ /* 0x080fe400018f0eff */
[----:B------:R-:W-:Y:S02]  /*1da0*/  CS2R R122, SRZ ;  /* 0x00000000007a7805 */ /* 0x000fe4000001ff00 */
[-C--:B------:R-:W-:Y:S02]  /*1db0*/  LEA.HI.X.SX32 R183, R99, R213.reuse, 0x1, P5 ;  /* 0x000000d563b77211 */ /* 0x080fe400028f0eff */
[----:B------:R-:W-:Y:S02]  /*1dc0*/  CS2R R98, SRZ ;  /* 0x0000000000627805 */ /* 0x000fe4000001ff00 */
[----:B------:R-:W-:-:S02]  /*1dd0*/  LEA.HI.X.SX32 R211, R11, R213, 0x1, P4 ;  /* 0x000000d50bd37211 */ /* 0x000fc400020f0eff */
[CC--:B------:R-:W-:Y:S02]  /*1de0*/  LEA R208, P2, R11.reuse, R212.reuse, 0x2 ;  /* 0x000000d40bd07211 */ /* 0x0c0fe400078410ff */
[CC--:B------:R-:W-:Y:S02]  /*1df0*/  LEA R204, P6, R11.reuse, R212.reuse, 0x3 ;  /* 0x000000d40bcc7211 */ /* 0x0c0fe400078c18ff */
[CC--:B------:R-:W-:Y:S02]  /*1e00*/  LEA R196, P3, R11.reuse, R212.reuse, 0x4 ;  /* 0x000000d40bc47211 */ /* 0x0c0fe400078620ff */
[-C--:B------:R-:W-:Y:S01]  /*1e10*/  LEA R140, P5, R11, R212.reuse, 0x5 ;  /* 0x000000d40b8c7211 */ /* 0x080fe200078a28ff */
[----:B------:R-:W-:Y:S01]  /*1e20*/  IMAD.MOV.U32 R11, RZ, RZ, -0x800000 ;  /* 0xff800000ff0b7424 */ /* 0x000fe200078e00ff */
[----:B------:R-:W-:Y:S02]  /*1e30*/  IADD3 R154, P4, PT, R155, R212, RZ ;  /* 0x000000d49b9a7210 */ /* 0x000fe40007f9e0ff */
[----:B------:R-:W-:-:S02]  /*1e40*/  LEA.HI.X.SX32 R157, R127, R213, 0x1, P1 ;  /* 0x000000d57f9d7211 */ /* 0x000fc400008f0eff */
[----:B------:R-:W-:Y:S02]  /*1e50*/  LOP3.LUT P1, RZ, R0, 0x3, RZ, 0xc0, !PT ;  /* 0x0000000300ff7812 */ /* 0x000fe4000782c0ff */
[----:B------:R-:W-:Y:S02]  /*1e60*/  MOV R9, RZ ;  /* 0x000000ff00097202 */ /* 0x000fe40000000f00 */
[-C--:B------:R-:W-:Y:S02]  /*1e70*/  LEA.HI.X.SX32 R209, R77, R213.reuse, 0x1, P2 ;  /* 0x000000d54dd17211 */ /* 0x080fe400010f0eff */
[-C--:B------:R-:W-:Y:S02]  /*1e80*/  LEA.HI.X.SX32 R205, R79, R213.reuse, 0x1, P6 ;  /* 0x000000d54fcd7211 */ /* 0x080fe400030f0eff */
[-C--:B------:R-:W-:Y:S02]  /*1e90*/  LEA.HI.X.SX32 R197, R87, R213.reuse, 0x1, P3 ;  /* 0x000000d557c57211 */ /* 0x080fe400018f0eff */
[----:B------:R-:W-:-:S02]  /*1ea0*/  LEA.HI.X.SX32 R141, R125, R213, 0x1, P5 ;  /* 0x000000d57d8d7211 */ /* 0x000fc400028f0eff */
[----:B0-----:R-:W-:-:S07]  /*1eb0*/  LEA.HI.X.SX32 R155, R129, R213, 0x1, P4 ;  /* 0x000000d5819b7211 */ /* 0x001fce00020f0eff */
.L_x_1:
[----:B------:R-:W-:-:S04]  /*1ec0*/  IMAD.WIDE R88, R9, 0x2, R210 ;  /* 0x0000000209587825 */ /* 0x000fc800078e02d2 */
[C---:B------:R-:W-:Y:S01]  /*1ed0*/  IMAD.WIDE R86, R9.reuse, 0x2, R212 ;  /* 0x0000000209567825 */ /* 0x040fe200078e02d4 */
[----:B------:R0:W2:Y:S03]  /*1ee0*/  LDG.E.U16 R77, desc[UR10][R88.64] ;  /* 0x0000000a584d7981 */ /* 0x0000a6000c1e1500 */
[C---:B------:R-:W-:Y:S01]  /*1ef0*/  IMAD.WIDE R126, R9.reuse, 0x2, R202 ;  /* 0x00000002097e7825 */ /* 0x040fe200078e02ca */
[----:B------:R-:W3:Y:S03]  /*1f00*/  LDG.E.U16 R76, desc[UR10][R86.64] ;  /* 0x0000000a564c7981 */ /* 0x000ee6000c1e1500 */
[C---:B------:R-:W-:Y:S01]  /*1f10*/  IMAD.WIDE R128, R9.reuse, 0x2, R200 ;  /* 0x0000000209807825 */ /* 0x040fe200078e02c8 */
[----:B------:R1:W4:Y:S03]  /*1f20*/  LDG.E.U16 R85, desc[UR10][R126.64] ;  /* 0x0000000a7e557981 */ /* 0x000326000c1e1500 */
[C---:B0-----:R-:W-:Y:S01]  /*1f30*/  IMAD.WIDE R88, R9.reuse, 0x2, R196 ;  /* 0x0000000209587825 */ /* 0x041fe200078e02c4 */
[----:B------:R0:W5:Y:S03]  /*1f40*/  LDG.E.U16 R86, desc[UR10][R128.64] ;  /* 0x0000000a80567981 */ /* 0x000166000c1e1500 */
[C---:B------:R-:W-:Y:S01]  /*1f50*/  IMAD.WIDE R124, R9.reuse, 0x2, R204 ;  /* 0x00000002097c7825 */ /* 0x040fe200078e02cc */
[----:B------:R0:W2:Y:S03]  /*1f60*/  LDG.E.U16 R87, desc[UR10][R88.64] ;  /* 0x0000000a58577981 */ /* 0x0000a6000c1e1500 */
[C---:B------:R-:W-:Y:S01]  /*1f70*/  IMAD.WIDE R172, R9.reuse, 0x2, R188 ;  /* 0x0000000209ac7825 */ /* 0x040fe200078e02bc */
[----:B------:R0:W4:Y:S03]  /*1f80*/  LDG.E.U16 R84, desc[UR10][R124.64] ;  /* 0x0000000a7c547981 */ /* 0x000126000c1e1500 */
[C---:B------:R-:W-:Y:S01]  /*1f90*/  IMAD.WIDE R90, R9.reuse, 0x2, R208 ;  /* 0x00000002095a7825 */ /* 0x040fe200078e02d0 */
[----:B------:R0:W4:Y:S03]  /*1fa0*/  LDG.E.U16 R133, desc[UR10][R172.64] ;  /* 0x0000000aac857981 */ /* 0x000126000c1e1500 */
[C---:B------:R-:W-:Y:S01]  /*1fb0*/  IMAD.WIDE R92, R9.reuse, 0x2, R206 ;  /* 0x00000002095c7825 */ /* 0x040fe200078e02ce */
[----:B------:R0:W4:Y:S03]  /*1fc0*/  LDG.E.U16 R78, desc[UR10][R90.64] ;  /* 0x0000000a5a4e7981 */ /* 0x000126000c1e1500 */
[C---:B------:R-:W-:Y:S01]  /*1fd0*/  IMAD.WIDE R146, R9.reuse, 0x2, R192 ;  /* 0x0000000209927825 */ /* 0x040fe200078e02c0 */
[----:B------:R0:W4:Y:S03]  /*1fe0*/  LDG.E.U16 R79, desc[UR10][R92.64] ;  /* 0x0000000a5c4f7981 */ /* 0x000126000c1e1500 */
[C---:B-1----:R-:W-:Y:S01]  /*1ff0*/  IMAD.WIDE R126, R9.reuse, 0x2, R170 ;  /* 0x00000002097e7825 */ /* 0x042fe200078e02aa */
[----:B------:R-:W4:Y:S03]  /*2000*/  LDG.E.U16 R95, desc[UR10][R146.64] ;  /* 0x0000000a925f7981 */ /* 0x000f26000c1e1500 */
[C---:B0-----:R-:W-:Y:S01]  /*2010*/  IMAD.WIDE R128, R9.reuse, 0x2, R140 ;  /* 0x0000000209807825 */ /* 0x041fe200078e028c */
[----:B------:R-:W4:Y:S03]  /*2020*/  LDG.E.U16 R145, desc[UR10][R126.64] ;  /* 0x0000000a7e917981 */ /* 0x000f26000c1e1500 */
[----:B------:R-:W-:-:S04]  /*2030*/  IMAD.WIDE R220, R9, 0x2, R72 ;  /* 0x0000000209dc7825 */ /* 0x000fc800078e0248 */
[C---:B------:R-:W-:Y:S01]  /*2040*/  IMAD.WIDE R130, R9.reuse, 0x2, R194 ;  /* 0x0000000209827825 */ /* 0x040fe200078e02c2 */
[----:B------:R0:W5:Y:S03]  /*2050*/  LDG.E.U16 R146, desc[UR10][R128.64] ;  /* 0x0000000a80927981 */ /* 0x000166000c1e1500 */
[C---:B------:R-:W-:Y:S01]  /*2060*/  IMAD.WIDE R88, R9.reuse, 0x2, R166 ;  /* 0x0000000209587825 */ /* 0x040fe200078e02a6 */
[----:B------:R1:W5:Y:S03]  /*2070*/  LDG.E.U16 R94, desc[UR10][R130.64] ;  /* 0x0000000a825e7981 */ /* 0x000366000c1e1500 */
[C---:B------:R-:W-:Y:S01]  /*2080*/  IMAD.WIDE R222, R9.reuse, 0x2, R74 ;  /* 0x0000000209de7825 */ /* 0x040fe200078e024a */
[----:B------:R-:W5:Y:S03]  /*2090*/  LDG.E.U16 R147, desc[UR10][R88.64] ;  /* 0x0000000a58937981 */ /* 0x000f66000c1e1500 */
[C---:B------:R-:W-:Y:S01]  /*20a0*/  IMAD.WIDE R168, R9.reuse, 0x2, R190 ;  /* 0x0000000209a87825 */ /* 0x040fe200078e02be */
[----:B------:R-:W5:Y:S03]  /*20b0*/  LDG.E.U16 R220, desc[UR10][R220.64] ;  /* 0x0000000adcdc7981 */ /* 0x000f66000c1e1500 */
        /* <DEDUP_REMOVED lines=9> */
[----:B------:R-:W5:Y:S03]  /*2150*/  LDG.E.U16 R134, desc[UR10][R90.64] ;  /* 0x0000000a5a867981 */ /* 0x000f66000c1e1500 */
[C---:B------:R-:W-:Y:S01]  /*2160*/  IMAD.WIDE R174, R9.reuse, 0x2, R162 ;  /* 0x0000000209ae7825 */ /* 0x040fe200078e02a2 */
[----:B------:R1:W5:Y:S03]  /*2170*/  LDG.E.U16 R144, desc[UR10][R92.64] ;  /* 0x0000000a5c907981 */ /* 0x000366000c1e1500 */
[C---:B------:R-:W-:Y:S01]  /*2180*/  IMAD.WIDE R218, R9.reuse, 0x2, R160 ;  /* 0x0000000209da7825 */ /* 0x040fe200078e02a0 */
[----:B------:R-:W5:Y:S03]  /*2190*/  LDG.E.U16 R224, desc[UR10][R224.64] ;  /* 0x0000000ae0e07981 */ /* 0x000f66000c1e1500 */
[C---:B0-----:R-:W-:Y:S01]  /*21a0*/  IMAD.WIDE R128, R9.reuse, 0x2, R138 ;  /* 0x0000000209807825 */ /* 0x041fe200078e028a */
[----:B------:R-:W5:Y:S03]  /*21b0*/  LDG.E.U16 R226, desc[UR10][R174.64] ;  /* 0x0000000aaee27981 */ /* 0x000f66000c1e1500 */
[C---:B-1----:R-:W-:Y:S01]  /*21c0*/  IMAD.WIDE R130, R9.reuse, 0x2, R158 ;  /* 0x0000000209827825 */ /* 0x042fe200078e029e */
[----:B------:R-:W5:Y:S03]  /*21d0*/  LDG.E.U16 R218, desc[UR10][R218.64] ;  /* 0x0000000adada7981 */ /* 0x000f66000c1e1500 */
[C---:B------:R-:W-:Y:S01]  /*21e0*/  IMAD.WIDE R168, R9.reuse, 0x2, R178 ;  /* 0x0000000209a87825 */ /* 0x040fe200078e02b2 */
        /* <DEDUP_REMOVED lines=9> */
[----:B------:R-:W-:Y:S01]  /*2280*/  IMAD.WIDE R90, R9, 0x2, R154 ;  /* 0x00000002095a7825 */ /* 0x000fe200078e029a */
[----:B------:R-:W5:Y:S04]  /*2290*/  LDG.E.U16 R174, desc[UR10][R92.64] ;  /* 0x0000000a5cae7981 */ /* 0x000f68000c1e1500 */
[----:B------:R0:W5:Y:S04]  /*22a0*/  LDG.E.U16 R175, desc[UR10][R88.64] ;  /* 0x0000000a58af7981 */ /* 0x000168000c1e1500 */
[----:B------:R1:W5:Y:S01]  /*22b0*/  LDG.E.U16 R219, desc[UR10][R90.64] ;  /* 0x0000000a5adb7981 */ /* 0x000362000c1e1500 */
[----:B0-----:R-:W-:Y:S01]  /*22c0*/  IMAD.SHL.U32 R88, R7, 0x2, RZ ;  /* 0x0000000207587824 */ /* 0x001fe200078e00ff */
[----:B------:R-:W-:Y:S04]  /*22d0*/  BAR.SYNC.DEFER_BLOCKING 0x0 ;  /* 0x0000000000007b1d */ /* 0x000fe80000010000 */
[----:B------:R-:W-:-:S02]  /*22e0*/  LOP3.LUT R89, R88, 0x10, RZ, 0x3c, !PT ;  /* 0x0000001058597812 */ /* 0x000fc400078e3cff */
[C---:B-1----:R-:W-:Y:S02]  /*22f0*/  LOP3.LUT R90, R88.reuse, 0x20, RZ, 0x3c, !PT ;  /* 0x00000020585a7812 */ /* 0x042fe400078e3cff */
[----:B------:R-:W-:Y:S02]  /*2300*/  LOP3.LUT R91, R88, 0x30, RZ, 0x3c, !PT ;  /* 0x00000030585b7812 */ /* 0x000fe400078e3cff */
[C---:B------:R-:W-:Y:S02]  /*2310*/  LOP3.LUT R131, R0.reuse, 0x60, RZ, 0xc0, !PT ;  /* 0x0000006000837812 */ /* 0x040fe400078ec0ff */
[C---:B------:R-:W-:Y:S01]  /*2320*/  LOP3.LUT R172, R0.reuse, 0x7, RZ, 0xc0, !PT ;  /* 0x0000000700ac7812 */ /* 0x040fe200078ec0ff */
[----:B------:R-:W-:-:S04]  /*2330*/  IMAD.SHL.U32 R129, R0, 0x8, RZ ;  /* 0x0000000800817824 */ /* 0x000fc800078e00ff */
[----:B------:R-:W-:Y:S02]  /*2340*/  IMAD R168, R131, 0x4, R172 ;  /* 0x0000000483a87824 */ /* 0x000fe400078e02ac */
[----:B------:R-:W-:Y:S01]  /*2350*/  IMAD.SHL.U32 R228, R172, 0x40, RZ ;  /* 0x00000040ace47824 */ /* 0x000fe200078e00ff */
[----:B------:R-:W-:Y:S01]  /*2360*/  SHF.L.U32 R131, R0, 0x1, RZ ;  /* 0x0000000100837819 */ /* 0x000fe200000006ff */
[----:B------:R-:W-:-:S03]  /*2370*/  IMAD.SHL.U32 R168, R168, 0x10, RZ ;  /* 0x00000010a8a87824 */ /* 0x000fc600078e00ff */
[----:B------:R-:W-:Y:S02]  /*2380*/  LOP3.LUT R228, R228, 0x30, R129, 0xf8, !PT ;  /* 0x00000030e4e47812 */ /* 0x000fe400078ef881 */
[--C-:B------:R-:W-:Y:S02]  /*2390*/  LOP3.LUT R93, R168, 0x30, R131.reuse, 0x78, !PT ;  /* 0x00000030a85d7812 */ /* 0x100fe400078e7883 */
[----:B------:R-:W-:Y:S02]  /*23a0*/  LOP3.LUT R131, R228, 0x10, R131, 0x78, !PT ;  /* 0x00000010e4837812 */ /* 0x000fe400078e7883 */
[----:B------:R-:W-:Y:S01]  /*23b0*/  LOP3.LUT R168, R0, 0x10, RZ, 0xc0, !PT ;  /* 0x0000001000a87812 */ /* 0x000fe200078ec0ff */
[----:B------:R-:W-:-:S03]  /*23c0*/  IMAD R172, R172, 0x100, R93 ;  /* 0x00000100acac7824 */ /* 0x000fc600078e025d */
[----:B------:R-:W-:Y:S01]  /*23d0*/  LEA R168, R168, R131, 0x5 ;  /* 0x00000083a8a87211 */ /* 0x000fe200078e28ff */
[----:B---3--:R0:W-:Y:S02]  /*23e0*/  STS.U16 [R88+UR6+0x2000], R76 ;  /* 0x0020004c58007988 */ /* 0x0081e40008000406 */
[C---:B0-----:R-:W-:Y:S02]  /*23f0*/  LOP3.LUT R76, R88.reuse, 0x50, RZ, 0x3c, !PT ;  /* 0x00000050584c7812 */ /* 0x041fe400078e3cff */
[----:B--2---:R-:W-:Y:S04]  /*2400*/  STS.U16 [R88+UR6+0x2800], R87 ;  /* 0x0028005758007988 */ /* 0x004fe80008000406 */
[----:B----4-:R-:W-:Y:S04]  /*2410*/  STS.U16 [R88+UR6+0x3800], R145 ;  /* 0x0038009158007988 */ /* 0x010fe80008000406 */
[----:B-----5:R-:W-:Y:S04]  /*2420*/  STS.U16 [R88+UR6+0x3000], R146 ;  /* 0x0030009258007988 */ /* 0x020fe80008000406 */
[----:B------:R0:W-:Y:S04]  /*2430*/  STS.U16 [R89+UR6+0x2100], R77 ;  /* 0x0021004d59007988 */ /* 0x0001e80008000406 */
[----:B------:R-:W-:Y:S04]  /*2440*/  STS.U16 [R89+UR6+0x2900], R94 ;  /* 0x0029005e59007988 */ /* 0x000fe80008000406 */
[----:B------:R-:W-:Y:S01]  /*2450*/  STS.U16 [R89+UR6+0x3100], R220 ;  /* 0x003100dc59007988 */ /* 0x000fe20008000406 */
[----:B0-----:R-:W-:-:S03]  /*2460*/  LOP3.LUT R77, R88, 0x40, RZ, 0x3c, !PT ;  /* 0x00000040584d7812 */ /* 0x001fc600078e3cff */
[----:B------:R-:W-:Y:S04]  /*2470*/  STS.U16 [R89+UR6+0x3900], R147 ;  /* 0x0039009359007988 */ /* 0x000fe80008000406 */
[----:B------:R0:W-:Y:S04]  /*2480*/  STS.U16 [R90+UR6+0x2200], R78 ;  /* 0x0022004e5a007988 */ /* 0x0001e80008000406 */
[----:B------:R-:W-:Y:S04]  /*2490*/  STS.U16 [R90+UR6+0x2a00], R95 ;  /* 0x002a005f5a007988 */ /* 0x000fe80008000406 */
[----:B------:R-:W-:Y:S04]  /*24a0*/  STS.U16 [R90+UR6+0x3200], R222 ;  /* 0x003200de5a007988 */ /* 0x000fe80008000406 */
[----:B------:R-:W-:Y:S01]  /*24b0*/  STS.U16 [R90+UR6+0x3a00], R149 ;  /* 0x003a00955a007988 */ /* 0x000fe20008000406 */
[----:B0-----:R-:W-:-:S03]  /*24c0*/  LOP3.LUT R78, R88, 0x70, RZ, 0x3c, !PT ;  /* 0x00000070584e7812 */ /* 0x001fc600078e3cff */
[----:B------:R0:W-:Y:S04]  /*24d0*/  STS.U16 [R91+UR6+0x2300], R79 ;  /* 0x0023004f5b007988 */ /* 0x0001e80008000406 */
[----:B------:R-:W-:Y:S04]  /*24e0*/  STS.U16 [R91+UR6+0x2b00], R132 ;  /* 0x002b00845b007988 */ /* 0x000fe80008000406 */
[----:B------:R-:W-:Y:S01]  /*24f0*/  STS.U16 [R91+UR6+0x3300], R224 ;  /* 0x003300e05b007988 */ /* 0x000fe20008000406 */
[----:B0-----:R-:W-:-:S03]  /*2500*/  LOP3.LUT R79, R88, 0x60, RZ, 0x3c, !PT ;  /* 0x00000060584f7812 */ /* 0x001fc600078e3cff */
        /* <DEDUP_REMOVED lines=12> */
[----:B------:R-:W-:Y:S04]  /*25d0*/  STS.U16 [R79+UR6+0x3e00], R124 ;  /* 0x003e007c4f007988 */ /* 0x000fe80008000406 */
[----:B------:R-:W-:Y:S04]  /*25e0*/  STS.U16 [R78+UR6+0x2700], R173 ;  /* 0x002700ad4e007988 */ /* 0x000fe80008000406 */
[----:B------:R-:W-:Y:S04]  /*25f0*/  STS.U16 [R78+UR6+0x2f00], R174 ;  /* 0x002f00ae4e007988 */ /* 0x000fe80008000406 */
[----:B------:R-:W-:Y:S04]  /*2600*/  STS.U16 [R78+UR6+0x3700], R175 ;  /* 0x003700af4e007988 */ /* 0x000fe80008000406 */
[----:B------:R-:W-:Y:S01]  /*2610*/  STS.U16 [R78+UR6+0x3f00], R219 ;  /* 0x003f00db4e007988 */ /* 0x000fe20008000406 */
[----:B------:R-:W-:Y:S01]  /*2620*/  BAR.SYNC.DEFER_BLOCKING 0x0 ;  /* 0x0000000000007b1d */ /* 0x000fe20000010000 */
[----:B------:R-:W-:-:S05]  /*2630*/  LOP3.LUT R149, R168, 0x20, RZ, 0x3c, !PT ;  /* 0x00000020a8957812 */ /* 0x000fca00078e3cff */
[----:B------:R-:W-:Y:S04]  /*2640*/  LDSM.16.MT88.4 R132, [R168+UR6] ;  /* 0x00000006a884783b */ /* 0x000fe80008004200 */
[----:B------:R-:W1:Y:S04]  /*2650*/  LDSM.16.M88.4 R88, [R172+UR6+0x2000] ;  /* 0x00200006ac58783b */ /* 0x000e680008000200 */
[----:B------:R-:W2:Y:S04]  /*2660*/  LDSM.16.MT88.4 R128, [R149+UR6] ;  /* 0x000000069580783b */ /* 0x000ea80008004200 */
[----:B------:R-:W3:Y:S04]  /*2670*/  LDSM.16.MT88.4 R92, [R168+UR6+0x400] ;  /* 0x00040006a85c783b */ /* 0x000ee80008004200 */
[----:B------:R-:W4:Y:S01]  /*2680*/  LDSM.16.MT88.4 R124, [R149+UR6+0x400] ;  /* 0x00040006957c783b */ /* 0x000f220008004200 */
[----:B0-----:R-:W-:-:S03]  /*2690*/  LOP3.LUT R169, R172, 0x40, RZ, 0x3c, !PT ;  /* 0x00000040aca97812 */ /* 0x001fc600078e3cff */
[----:B------:R-:W-:Y:S04]  /*26a0*/  LDSM.16.MT88.4 R144, [R168+UR6+0x800] ;  /* 0x00080006a890783b */ /* 0x000fe80008004200 */
[----:B------:R-:W0:Y:S04]  /*26b0*/  LDSM.16.M88.4 R76, [R169+UR6+0x2000] ;  /* 0x00200006a94c783b */ /* 0x000e280008000200 */
[----:B------:R-:W5:Y:S01]  /*26c0*/  LDSM.16.MT88.4 R84, [R149+UR6+0x800] ;  /* 0x000800069554783b */ /* 0x000f620008004200 */
[-C--:B-1----:R-:W-:Y:S08]  /*26d0*/  HMMA.16816.F32.BF16 R132, R132, R88.reuse, RZ ;  /* 0x000000588484723c */ /* 0x082ff000000418ff */
[----:B--2---:R-:W-:-:S12]  /*26e0*/  HMMA.16816.F32.BF16 R128, R128, R88, RZ ;  /* 0x000000588080723c */ /* 0x004fd800000418ff */
[-C--:B---3--:R-:W-:Y:S01]  /*26f0*/  HMMA.16816.F32.BF16 R92, R92, R90.reuse, R132 ;  /* 0x0000005a5c5c723c */ /* 0x088fe20000041884 */
[----:B------:R-:W1:Y:S07]  /*2700*/  LDSM.16.MT88.4 R132, [R168+UR6+0xc00] ;  /* 0x000c0006a884783b */ /* 0x000e6e0008004200 */
[----:B----4-:R-:W-:Y:S01]  /*2710*/  HMMA.16816.F32.BF16 R88, R124, R90, R128 ;  /* 0x0000005a7c58723c */ /* 0x010fe20000041880 */
[----:B------:R-:W2:Y:S04]  /*2720*/  LDSM.16.MT88.4 R128, [R149+UR6+0xc00] ;  /* 0x000c00069580783b */ /* 0x000ea80008004200 */
[----:B------:R-:W-:Y:S07]  /*2730*/  LDSM.16.MT88.4 R124, [R168+UR6+0x1000] ;  /* 0x00100006a87c783b */ /* 0x000fee0008004200 */
[-C--:B0-----:R-:W-:Y:S01]  /*2740*/  HMMA.16816.F32.BF16 R144, R144, R76.reuse, R92 ;  /* 0x0000004c9090723c */ /* 0x081fe2000004185c */
[----:B------:R-:W0:Y:S07]  /*2750*/  LDSM.16.M88.4 R92, [R172+UR6+0x2080] ;  /* 0x00208006ac5c783b */ /* 0x000e2e0008000200 */
[----:B-----5:R-:W-:Y:S01]  /*2760*/  HMMA.16816.F32.BF16 R84, R84, R76, R88 ;  /* 0x0000004c5454723c */ /* 0x020fe20000041858 */
[----:B------:R-:W3:Y:S11]  /*2770*/  LDSM.16.MT88.4 R88, [R149+UR6+0x1000] ;  /* 0x001000069558783b */ /* 0x000ef60008004200 */
[-C--:B-1----:R-:W-:Y:S01]  /*2780*/  HMMA.16816.F32.BF16 R132, R132, R78.reuse, R144 ;  /* 0x0000004e8484723c */ /* 0x082fe20000041890 */
[----:B------:R-:W1:Y:S07]  /*2790*/  LDSM.16.MT88.4 R144, [R168+UR6+0x1400] ;  /* 0x00140006a890783b */ /* 0x000e6e0008004200 */
[----:B--2---:R-:W-:Y:S01]  /*27a0*/  HMMA.16816.F32.BF16 R84, R128, R78, R84 ;  /* 0x0000004e8054723c */ /* 0x004fe20000041854 */
[----:B------:R-:W2:Y:S04]  /*27b0*/  LDSM.16.MT88.4 R76, [R149+UR6+0x1400] ;  /* 0x00140006954c783b */ /* 0x000ea80008004200 */
[----:B------:R-:W-:Y:S07]  /*27c0*/  LDSM.16.M88.4 R128, [R169+UR6+0x2080] ;  /* 0x00208006a980783b */ /* 0x000fee0008000200 */
[-C--:B0-----:R-:W-:Y:S01]  /*27d0*/  HMMA.16816.F32.BF16 R124, R124, R92.reuse, R132 ;  /* 0x0000005c7c7c723c */ /* 0x081fe20000041884 */
[----:B------:R-:W0:Y:S07]  /*27e0*/  LDSM.16.MT88.4 R132, [R168+UR6+0x1800] ;  /* 0x00180006a884783b */ /* 0x000e2e0008004200 */
[----:B---3--:R-:W-:Y:S01]  /*27f0*/  HMMA.16816.F32.BF16 R84, R88, R92, R84 ;  /* 0x0000005c5854723c */ /* 0x008fe20000041854 */
[----:B------:R-:W3:Y:S11]  /*2800*/  LDSM.16.MT88.4 R88, [R149+UR6+0x1800] ;  /* 0x001800069558783b */ /* 0x000ef60008004200 */
[-C--:B-1----:R-:W-:Y:S01]  /*2810*/  HMMA.16816.F32.BF16 R124, R144, R94.reuse, R124 ;  /* 0x0000005e907c723c */ /* 0x082fe2000004187c */
[----:B------:R-:W1:Y:S07]  /*2820*/  LDSM.16.MT88.4 R144, [R168+UR6+0x1c00] ;  /* 0x001c0006a890783b */ /* 0x000e6e0008004200 */
[----:B--2---:R-:W-:Y:S01]  /*2830*/  HMMA.16816.F32.BF16 R76, R76, R94, R84 ;  /* 0x0000005e4c4c723c */ /* 0x004fe20000041854 */
[----:B------:R-:W2:Y:S11]  /*2840*/  LDSM.16.MT88.4 R84, [R149+UR6+0x1c00] ;  /* 0x001c00069554783b */ /* 0x000eb60008004200 */
[-C--:B0-----:R-:W-:Y:S08]  /*2850*/  HMMA.16816.F32.BF16 R124, R132, R128.reuse, R124 ;  /* 0x00000080847c723c */ /* 0x081ff0000004187c */
[----:B---3--:R-:W-:-:S12]  /*2860*/  HMMA.16816.F32.BF16 R76, R88, R128, R76 ;  /* 0x00000080584c723c */ /* 0x008fd8000004184c */
[-C--:B-1----:R-:W-:Y:S08]  /*2870*/  HMMA.16816.F32.BF16 R124, R144, R130.reuse, R124 ;  /* 0x00000082907c723c */ /* 0x082ff0000004187c */
[----:B--2---:R-:W-:Y:S11]  /*2880*/  HMMA.16816.F32.BF16 R76, R84, R130, R76 ;  /* 0x00000082544c723c */ /* 0x004ff6000004184c */
[----:B------:R-:W-:Y:S01]  /*2890*/  FMUL R86, R126, UR9 ;  /* 0x000000097e567c20 */ /* 0x000fe20008400000 */
[----:B------:R-:W-:Y:S01]  /*28a0*/  FMUL R87, R127, UR9 ;  /* 0x000000097f577c20 */ /* 0x000fe20008400000 */
[----:B------:R-:W-:Y:S01]  /*28b0*/  FMUL R84, R124, UR9 ;  /* 0x000000097c547c20 */ /* 0x000fe20008400000 */
[----:B------:R-:W-:-:S05]  /*28c0*/  FMUL R85, R125, UR9 ;  /* 0x000000097d557c20 */ /* 0x000fca0008400000 */
[----:B------:R-:W-:Y:S01]  /*28d0*/  FMUL R88, R76, UR9 ;  /* 0x000000094c587c20 */ /* 0x000fe20008400000 */
[----:B------:R-:W-:Y:S01]  /*28e0*/  FMUL R89, R77, UR9 ;  /* 0x000000094d597c20 */ /* 0x000fe20008400000 */
[----:B------:R-:W-:Y:S01]  /*28f0*/  FMUL R90, R78, UR9 ;  /* 0x000000094e5a7c20 */ /* 0x000fe20008400000 */
[----:B------:R-:W-:Y:S01]  /*2900*/  FMUL R91, R79, UR9 ;  /* 0x000000094f5b7c20 */ /* 0x000fe20008400000 */
[----:B------:R-:W-:Y:S02]  /*2910*/  FMNMX R86, R86, R87, !PT ;  /* 0x0000005756567209 */ /* 0x000fe40007800000 */
[----:B------:R-:W-:Y:S02]  /*2920*/  FMNMX R84, R84, R85, !PT ;  /* 0x0000005554547209 */ /* 0x000fe40007800000 */
[----:B------:R-:W-:Y:S02]  /*2930*/  FMNMX R88, R88, R89, !PT ;  /* 0x0000005958587209 */ /* 0x000fe40007800000 */
[----:B------:R-:W-:Y:S01]  /*2940*/  FMNMX R90, R90, R91, !PT ;  /* 0x0000005b5a5a7209 */ /* 0x000fe20007800000 */
[----:B------:R-:W0:Y:S04]  /*2950*/  SHFL.BFLY PT, R87, R86, 0x2, 0x1f ;  /* 0x0c401f0056577f89 */ /* 0x000e2800000e0000 */
[----:B------:R-:W1:Y:S04]  /*2960*/  SHFL.BFLY PT, R85, R84, 0x2, 0x1f ;  /* 0x0c401f0054557f89 */ /* 0x000e6800000e0000 */
[----:B------:R-:W2:Y:S04]  /*2970*/  SHFL.BFLY PT, R91, R88, 0x2, 0x1f ;  /* 0x0c401f00585b7f89 */ /* 0x000ea800000e0000 */
[----:B------:R-:W3:Y:S01]  /*2980*/  SHFL.BFLY PT, R95, R90, 0x2, 0x1f ;  /* 0x0c401f005a5f7f89 */ /* 0x000ee200000e0000 */
[----:B0-----:R-:W-:-:S02]  /*2990*/  FMNMX R89, R86, R87, !PT ;  /* 0x0000005756597209 */ /* 0x001fc40007800000 */
[----:B-1----:R-:W-:Y:S02]  /*29a0*/  FMNMX R85, R84, R85, !PT ;  /* 0x0000005554557209 */ /* 0x002fe40007800000 */
[----:B--2---:R-:W-:Y:S02]  /*29b0*/  FMNMX R93, R88, R91, !PT ;  /* 0x0000005b585d7209 */ /* 0x004fe40007800000 */
[----:B---3--:R-:W-:Y:S01]  /*29c0*/  FMNMX R129, R90, R95, !PT ;  /* 0x0000005f5a817209 */ /* 0x008fe20007800000 */
[----:B------:R-:W0:Y:S04]  /*29d0*/  SHFL.BFLY PT, R94, R89, 0x1, 0x1f ;  /* 0x0c201f00595e7f89 */ /* 0x000e2800000e0000 */
[----:B------:R-:W1:Y:S04]  /*29e0*/  SHFL.BFLY PT, R92, R85, 0x1, 0x1f ;  /* 0x0c201f00555c7f89 */ /* 0x000e6800000e0000 */
[----:B------:R-:W2:Y:S04]  /*29f0*/  SHFL.BFLY PT, R130, R93, 0x1, 0x1f ;  /* 0x0c201f005d827f89 */ /* 0x000ea800000e0000 */
[----:B------:R-:W3:Y:S01]  /*2a00*/  SHFL.BFLY PT, R132, R129, 0x1, 0x1f ;  /* 0x0c201f0081847f89 */ /* 0x000ee200000e0000 */
[----:B------:R-:W-:-:S02]  /*2a10*/  LOP3.LUT R128, R0, 0x1c, RZ, 0xc0, !PT ;  /* 0x0000001c00807812 */ /* 0x000fc400078ec0ff */
[----:B------:R-:W-:Y:S02]  /*2a20*/  SHF.R.U32.HI R84, RZ, 0x3, R7 ;  /* 0x00000003ff547819 */ /* 0x000fe40000011607 */
[----:B------:R-:W-:Y:S01]  /*2a30*/  LEA R128, R128, UR6, 0x2 ;  /* 0x0000000680807c11 */ /* 0x000fe2000f8e10ff */
[----:B------:R-:W-:Y:S01]  /*2a40*/  BAR.SYNC.DEFER_BLOCKING 0x0 ;  /* 0x0000000000007b1d */ /* 0x000fe20000010000 */
[----:B------:R-:W-:-:S05]  /*2a50*/  LOP3.LUT R91, R84, 0xc, RZ, 0xc0, !PT ;  /* 0x0000000c545b7812 */ /* 0x000fca00078ec0ff */
[----:B------:R-:W-:Y:S01]  /*2a60*/  IMAD.IADD R84, R128, 0x1, R91 ;  /* 0x0000000180547824 */ /* 0x000fe200078e025b */
[----:B0-----:R-:W-:Y:S02]  /*2a70*/  FMNMX R91, R89, R94, !PT ;  /* 0x0000005e595b7209 */ /* 0x001fe40007800000 */
[----:B-1----:R-:W-:Y:S02]  /*2a80*/  FMNMX R87, R85, R92, !PT ;  /* 0x0000005c55577209 */ /* 0x002fe40007800000 */
[----:B--2---:R-:W-:Y:S02]  /*2a90*/  FMNMX R95, R93, R130, !PT ;  /* 0x000000825d5f7209 */ /* 0x004fe40007800000 */
[----:B---3--:R-:W-:Y:S01]  /*2aa0*/  FMNMX R89, R129, R132, !PT ;  /* 0x0000008481597209 */ /* 0x008fe20007800000 */
[----:B------:R-:W-:Y:S04]  /*2ab0*/  @!P1 STS [R84+0x2000], R87 ;  /* 0x0020005754009388 */ /* 0x000fe80000000800 */
[----:B------:R-:W-:Y:S04]  /*2ac0*/  @!P1 STS [R84+0x2080], R91 ;  /* 0x0020805b54009388 */ /* 0x000fe80000000800 */
[----:B------:R-:W-:Y:S04]  /*2ad0*/  @!P1 STS [R84+0x2100], R95 ;  /* 0x0021005f54009388 */ /* 0x000fe80000000800 */
[----:B------:R-:W-:Y:S01]  /*2ae0*/  @!P1 STS [R84+0x2180], R89 ;  /* 0x0021805954009388 */ /* 0x000fe20000000800 */
[----:B------:R-:W-:Y:S01]  /*2af0*/  LEA R85, R7, UR6, 0x2 ;  /* 0x0000000607557c11 */ /* 0x000fe2000f8e10ff */
[----:B------:R-:W-:Y:S06]  /*2b00*/  BAR.SYNC.DEFER_BLOCKING 0x0 ;  /* 0x0000000000007b1d */ /* 0x000fec0000010000 */
[----:B------:R-:W0:Y:S04]  /*2b10*/  LDS R86, [R85+0x2000] ;  /* 0x0020000055567984 */ /* 0x000e280000000800 */
[----:B0-----:R-:W0:Y:S02]  /*2b20*/  SHFL.BFLY PT, R93, R86, 0x2, 0x1f ;  /* 0x0c401f00565d7f89 */ /* 0x001e2400000e0000 */
[----:B0-----:R-:W-:-:S05]  /*2b30*/  FMNMX R93, R86, R93, !PT ;  /* 0x0000005d565d7209 */ /* 0x001fca0007800000 */
[----:B------:R-:W0:Y:S02]  /*2b40*/  SHFL.BFLY PT, R88, R93, 0x1, 0x1f ;  /* 0x0c201f005d587f89 */ /* 0x000e2400000e0000 */
[----:B0-----:R-:W-:-:S05]  /*2b50*/  FMNMX R88, R93, R88, !PT ;  /* 0x000000585d587209 */ /* 0x001fca0007800000 */
[----:B------:R-:W-:Y:S01]  /*2b60*/  @!P1 STS [R85+0x2000], R88 ;  /* 0x0020005855009388 */ /* 0x000fe20000000800 */
[----:B------:R-:W-:Y:S06]  /*2b70*/  BAR.SYNC.DEFER_BLOCKING 0x0 ;  /* 0x0000000000007b1d */ /* 0x000fec0000010000 */
[----:B------:R-:W0:Y:S04]  /*2b80*/  LDS R149, [R128+0x2000] ;  /* 0x0020000080957984 */ /* 0x000e280000000800 */
[----:B------:R-:W1:Y:S04]  /*2b90*/  LDS R172, [R128+0x2080] ;  /* 0x0020800080ac7984 */ /* 0x000e680000000800 */
[----:B------:R-:W2:Y:S04]  /*2ba0*/  LDS R174, [R128+0x2100] ;  /* 0x0021000080ae7984 */ /* 0x000ea80000000800 */
[----:B------:R-:W3:Y:S01]  /*2bb0*/  LDS R173, [R128+0x2180] ;  /* 0x0021800080ad7984 */ /* 0x000ee20000000800 */
[----:B0-----:R-:W-:-:S02]  /*2bc0*/  FMNMX R149, R149, R148, !PT ;  /* 0x0000009495957209 */ /* 0x001fc40007800000 */
[----:B-1----:R-:W-:Y:S02]  /*2bd0*/  FMNMX R172, R172, R143, !PT ;  /* 0x0000008facac7209 */ /* 0x002fe40007800000 */
[----:B--2---:R-:W-:Y:S02]  /*2be0*/  FMNMX R174, R174, R11, !PT ;  /* 0x0000000baeae7209 */ /* 0x004fe40007800000 */
[----:B---3--:R-:W-:Y:S01]  /*2bf0*/  FMNMX R173, R173, R142, !PT ;  /* 0x0000008eadad7209 */ /* 0x008fe20007800000 */
[--C-:B------:R-:W-:Y:S01]  /*2c00*/  FFMA R124, R124, UR9, -R149.reuse ;  /* 0x000000097c7c7c23 */ /* 0x100fe20008000895 */
[----:B------:R-:W-:Y:S01]  /*2c10*/  FFMA R125, R125, UR9, -R149 ;  /* 0x000000097d7d7c23 */ /* 0x000fe20008000895 */
[--C-:B------:R-:W-:Y:S01]  /*2c20*/  FFMA R126, R126, UR9, -R172.reuse ;  /* 0x000000097e7e7c23 */ /* 0x100fe200080008ac */
[----:B------:R-:W-:Y:S01]  /*2c30*/  FFMA R127, R127, UR9, -R172 ;  /* 0x000000097f7f7c23 */ /* 0x000fe200080008ac */
[--C-:B------:R-:W-:Y:S01]  /*2c40*/  FFMA R76, R76, UR9, -R174.reuse ;  /* 0x000000094c4c7c23 */ /* 0x100fe200080008ae */
[----:B------:R-:W-:Y:S01]  /*2c50*/  FFMA R77, R77, UR9, -R174 ;  /* 0x000000094d4d7c23 */ /* 0x000fe200080008ae */
[--C-:B------:R-:W-:Y:S01]  /*2c60*/  FFMA R78, R78, UR9, -R173.reuse ;  /* 0x000000094e4e7c23 */ /* 0x100fe200080008ad */
[----:B------:R-:W-:Y:S01]  /*2c70*/  FFMA R79, R79, UR9, -R173 ;  /* 0x000000094f4f7c23 */ /* 0x000fe200080008ad */
[----:B------:R-:W-:Y:S01]  /*2c80*/  FMUL R124, R124, 1.4426950216293334961 ;  /* 0x3fb8aa3b7c7c7820 */ /* 0x000fe20000400000 */
[----:B------:R-:W-:Y:S01]  /*2c90*/  FMUL R125, R125, 1.4426950216293334961 ;  /* 0x3fb8aa3b7d7d7820 */ /* 0x000fe20000400000 */
[----:B------:R-:W-:Y:S01]  /*2ca0*/  FMUL R126, R126, 1.4426950216293334961 ;  /* 0x3fb8aa3b7e7e7820 */ /* 0x000fe20000400000 */
[----:B------:R-:W-:Y:S01]  /*2cb0*/  FMUL R127, R127, 1.4426950216293334961 ;  /* 0x3fb8aa3b7f7f7820 */ /* 0x000fe20000400000 */
[----:B------:R-:W-:Y:S01]  /*2cc0*/  FMUL R76, R76, 1.4426950216293334961 ;  /* 0x3fb8aa3b4c4c7820 */ /* 0x000fe20000400000 */
[----:B------:R-:W-:Y:S01]  /*2cd0*/  FMUL R77, R77, 1.4426950216293334961 ;  /* 0x3fb8aa3b4d4d7820 */ /* 0x000fe20000400000 */
[----:B------:R-:W-:Y:S01]  /*2ce0*/  FMUL R78, R78, 1.4426950216293334961 ;  /* 0x3fb8aa3b4e4e7820 */ /* 0x000fe20000400000 */
[----:B------:R-:W-:Y:S01]  /*2cf0*/  FMUL R79, R79, 1.4426950216293334961 ;  /* 0x3fb8aa3b4f4f7820 */ /* 0x000fe20000400000 */
[----:B------:R-:W-:Y:S08]  /*2d00*/  MUFU.EX2 R129, R124 ;  /* 0x0000007c00817308 */ /* 0x000ff00000000800 */
[----:B------:R-:W0:Y:S08]  /*2d10*/  MUFU.EX2 R132, R125 ;  /* 0x0000007d00847308 */ /* 0x000e300000000800 */
[----:B------:R-:W-:Y:S08]  /*2d20*/  MUFU.EX2 R130, R126 ;  /* 0x0000007e00827308 */ /* 0x000ff00000000800 */
[----:B------:R-:W1:Y:S08]  /*2d30*/  MUFU.EX2 R131, R127 ;  /* 0x0000007f00837308 */ /* 0x000e700000000800 */
[----:B------:R-:W-:Y:S08]  /*2d40*/  MUFU.EX2 R133, R76 ;  /* 0x0000004c00857308 */ /* 0x000ff00000000800 */
[----:B------:R-:W2:Y:S08]  /*2d50*/  MUFU.EX2 R134, R77 ;  /* 0x0000004d00867308 */ /* 0x000eb00000000800 */
[----:B------:R-:W-:Y:S08]  /*2d60*/  MUFU.EX2 R168, R78 ;  /* 0x0000004e00a87308 */ /* 0x000ff00000000800 */
[----:B------:R-:W3:Y:S01]  /*2d70*/  MUFU.EX2 R135, R79 ;  /* 0x0000004f00877308 */ /* 0x000ee20000000800 */
[----:B0-----:R-:W-:Y:S01]  /*2d80*/  FADD R86, R129, R132 ;  /* 0x0000008481567221 */ /* 0x001fe20000000000 */
[----:B-1----:R-:W-:Y:S01]  /*2d90*/  FADD R87, R130, R131 ;  /* 0x0000008382577221 */ /* 0x002fe20000000000 */
[----:B--2---:R-:W-:-:S03]  /*2da0*/  FADD R76, R133, R134 ;  /* 0x00000086854c7221 */ /* 0x004fc60000000000 */
[----:B------:R-:W0:Y:S04]  /*2db0*/  SHFL.BFLY PT, R89, R86, 0x2, 0x1f ;  /* 0x0c401f0056597f89 */ /* 0x000e2800000e0000 */
[----:B------:R-:W1:Y:S01]  /*2dc0*/  SHFL.BFLY PT, R90, R87, 0x2, 0x1f ;  /* 0x0c401f00575a7f89 */ /* 0x000e6200000e0000 */
[----:B---3--:R-:W-:-:S03]  /*2dd0*/  FADD R88, R168, R135 ;  /* 0x00000087a8587221 */ /* 0x008fc60000000000 */
[----:B------:R-:W2:Y:S04]  /*2de0*/  SHFL.BFLY PT, R77, R76, 0x2, 0x1f ;  /* 0x0c401f004c4d7f89 */ /* 0x000ea800000e0000 */
[----:B------:R-:W3:Y:S01]  /*2df0*/  SHFL.BFLY PT, R91, R88, 0x2, 0x1f ;  /* 0x0c401f00585b7f89 */ /* 0x000ee200000e0000 */
[----:B0-----:R-:W-:Y:S01]  /*2e00*/  FADD R89, R86, R89 ;  /* 0x0000005956597221 */ /* 0x001fe20000000000 */
[----:B-1----:R-:W-:-:S04]  /*2e10*/  FADD R90, R87, R90 ;  /* 0x0000005a575a7221 */ /* 0x002fc80000000000 */
[----:B------:R-:W0:Y:S01]  /*2e20*/  SHFL.BFLY PT, R78, R89, 0x1, 0x1f ;  /* 0x0c201f00594e7f89 */ /* 0x000e2200000e0000 */
[----:B--2---:R-:W-:Y:S01]  /*2e30*/  FADD R79, R76, R77 ;  /* 0x0000004d4c4f7221 */ /* 0x004fe20000000000 */
[----:B---3--:R-:W-:Y:S02]  /*2e40*/  FADD R91, R88, R91 ;  /* 0x0000005b585b7221 */ /* 0x008fe40000000000 */
[----:B------:R-:W1:Y:S04]  /*2e50*/  SHFL.BFLY PT, R77, R90, 0x1, 0x1f ;  /* 0x0c201f005a4d7f89 */ /* 0x000e6800000e0000 */
[----:B------:R-:W2:Y:S04]  /*2e60*/  SHFL.BFLY PT, R92, R79, 0x1, 0x1f ;  /* 0x0c201f004f5c7f89 */ /* 0x000ea800000e0000 */
[----:B------:R-:W3:Y:S01]  /*2e70*/  SHFL.BFLY PT, R86, R91, 0x1, 0x1f ;  /* 0x0c201f005b567f89 */ /* 0x000ee200000e0000 */
[----:B0-----:R-:W-:Y:S01]  /*2e80*/  FADD R87, R89, R78 ;  /* 0x0000004e59577221 */ /* 0x001fe20000000000 */
[----:B------:R-:W-:Y:S01]  /*2e90*/  BAR.SYNC.DEFER_BLOCKING 0x0 ;  /* 0x0000000000007b1d */ /* 0x000fe20000010000 */
[----:B-1----:R-:W-:Y:S01]  /*2ea0*/  FADD R93, R90, R77 ;  /* 0x0000004d5a5d7221 */ /* 0x002fe20000000000 */
[----:B--2---:R-:W-:Y:S01]  /*2eb0*/  FADD R95, R79, R92 ;  /* 0x0000005c4f5f7221 */ /* 0x004fe20000000000 */
[----:B---3--:R-:W-:-:S03]  /*2ec0*/  FADD R125, R91, R86 ;  /* 0x000000565b7d7221 */ /* 0x008fc60000000000 */
[----:B------:R-:W-:Y:S04]  /*2ed0*/  @!P1 STS [R84+0x2000], R87 ;  /* 0x0020005754009388 */ /* 0x000fe80000000800 */
[----:B------:R-:W-:Y:S04]  /*2ee0*/  @!P1 STS [R84+0x2080], R93 ;  /* 0x0020805d54009388 */ /* 0x000fe80000000800 */
[----:B------:R-:W-:Y:S04]  /*2ef0*/  @!P1 STS [R84+0x2100], R95 ;  /* 0x0021005f54009388 */ /* 0x000fe80000000800 */
[----:B------:R-:W-:Y:S01]  /*2f00*/  @!P1 STS [R84+0x2180], R125 ;  /* 0x0021807d54009388 */ /* 0x000fe20000000800 */
[----:B------:R-:W-:Y:S06]  /*2f10*/  BAR.SYNC.DEFER_BLOCKING 0x0 ;  /* 0x0000000000007b1d */ /* 0x000fec0000010000 */
[----:B------:R-:W0:Y:S04]  /*2f20*/  LDS R90, [R85+0x2000] ;  /* 0x00200000555a7984 */ /* 0x000e280000000800 */
[----:B0-----:R-:W0:Y:S02]  /*2f30*/  SHFL.BFLY PT, R77, R90, 0x2, 0x1f ;  /* 0x0c401f005a4d7f89 */ /* 0x001e2400000e0000 */
[----:B0-----:R-:W-:-:S05]  /*2f40*/  FADD R91, R90, R77 ;  /* 0x0000004d5a5b7221 */ /* 0x001fca0000000000 */
[----:B------:R-:W0:Y:S02]  /*2f50*/  SHFL.BFLY PT, R76, R91, 0x1, 0x1f ;  /* 0x0c201f005b4c7f89 */ /* 0x000e2400000e0000 */
[----:B0-----:R-:W-:-:S05]  /*2f60*/  FADD R92, R91, R76 ;  /* 0x0000004c5b5c7221 */ /* 0x001fca0000000000 */
[----:B------:R0:W-:Y:S01]  /*2f70*/  @!P1 STS [R85+0x2000], R92 ;  /* 0x0020005c55009388 */ /* 0x0001e20000000800 */
[C---:B------:R-:W-:Y:S01]  /*2f80*/  IMAD.WIDE R86, R10.reuse, 0x2, R12 ;  /* 0x000000020a567825 */ /* 0x040fe200078e020c */
[----:B------:R-:W-:Y:S03]  /*2f90*/  BAR.SYNC.DEFER_BLOCKING 0x0 ;  /* 0x0000000000007b1d */ /* 0x000fe60000010000 */
[----:B------:R-:W-:-:S04]  /*2fa0*/  IMAD.WIDE R88, R10, 0x2, R14 ;  /* 0x000000020a587825 */ /* 0x000fc800078e020e */
[----:B------:R-:W-:-:S04]  /*2fb0*/  IMAD.WIDE R90, R10, 0x2, R34 ;  /* 0x000000020a5a7825 */ /* 0x000fc800078e0222 */
[----:B0-----:R-:W-:-:S04]  /*2fc0*/  IMAD.WIDE R84, R10, 0x2, R18 ;  /* 0x000000020a547825 */ /* 0x001fc800078e0212 */
[----:B------:R-:W-:-:S04]  /*2fd0*/  IMAD.WIDE R76, R10, 0x2, R152 ;  /* 0x000000020a4c7825 */ /* 0x000fc800078e0298 */
[----:B------:R-:W-:-:S04]  /*2fe0*/  IMAD.WIDE R78, R10, 0x2, R150 ;  /* 0x000000020a4e7825 */ /* 0x000fc800078e0296 */
[C---:B------:R-:W-:Y:S01]  /*2ff0*/  IMAD.WIDE R94, R10.reuse, 0x2, R16 ;  /* 0x000000020a5e7825 */ /* 0x040fe200078e0210 */
[----:B------:R-:W2:Y:S03]  /*3000*/  LDG.E.U16 R175, desc[UR10][R86.64] ;  /* 0x0000000a56af7981 */ /* 0x000ea6000c1e1500 */
[C---:B------:R-:W-:Y:S01]  /*3010*/  IMAD.WIDE R92, R10.reuse, 0x2, R32 ;  /* 0x000000020a5c7825 */ /* 0x040fe200078e0220 */
[----:B------:R-:W3:Y:S03]  /*3020*/  LDG.E.U16 R223, desc[UR10][R88.64] ;  /* 0x0000000a58df7981 */ /* 0x000ee6000c1e1500 */
[C---:B------:R-:W-:Y:S01]  /*3030*/  IMAD.WIDE R124, R10.reuse, 0x2, R20 ;  /* 0x000000020a7c7825 */ /* 0x040fe200078e0214 */
[----:B------:R0:W4:Y:S03]  /*3040*/  LDG.E.U16 R224, desc[UR10][R84.64] ;  /* 0x0000000a54e07981 */ /* 0x000126000c1e1500 */
[C---:B------:R-:W-:Y:S01]  /*3050*/  IMAD.WIDE R126, R10.reuse, 0x2, R22 ;  /* 0x000000020a7e7825 */ /* 0x040fe200078e0216 */
[----:B------:R1:W5:Y:S03]  /*3060*/  LDG.E.U16 R229, desc[UR10][R90.64] ;  /* 0x0000000a5ae57981 */ /* 0x000366000c1e1500 */
[C---:B------:R-:W-:Y:S01]  /*3070*/  IMAD.WIDE R232, R10.reuse, 0x2, R28 ;  /* 0x000000020ae87825 */ /* 0x040fe200078e021c */
[----:B------:R1:W3:Y:S03]  /*3080*/  LDG.E.U16 R219, desc[UR10][R76.64] ;  /* 0x0000000a4cdb7981 */ /* 0x0002e6000c1e1500 */
[C---:B------:R-:W-:Y:S01]  /*3090*/  IMAD.WIDE R234, R10.reuse, 0x2, R30 ;  /* 0x000000020aea7825 */ /* 0x040fe200078e021e */
[----:B------:R1:W4:Y:S03]  /*30a0*/  LDG.E.U16 R169, desc[UR10][R78.64] ;  /* 0x0000000a4ea97981 */ /* 0x000326000c1e1500 */
[C---:B0-----:R-:W-:Y:S01]  /*30b0*/  IMAD.WIDE R84, R10.reuse, 0x2, R40 ;  /* 0x000000020a547825 */ /* 0x041fe200078e0228 */
[----:B------:R-:W4:Y:S03]  /*30c0*/  LDG.E.U16 R218, desc[UR10][R94.64] ;  /* 0x0000000a5eda7981 */ /* 0x000f26000c1e1500 */
[C---:B------:R-:W-:Y:S01]  /*30d0*/  IMAD.WIDE R86, R10.reuse, 0x2, R44 ;  /* 0x000000020a567825 */ /* 0x040fe200078e022c */
[----:B------:R0:W5:Y:S03]  /*30e0*/  LDG.E.U16 R228, desc[UR10][R92.64] ;  /* 0x0000000a5ce47981 */ /* 0x000166000c1e1500 */
[C---:B------:R-:W-:Y:S01]  /*30f0*/  IMAD.WIDE R88, R10.reuse, 0x2, R48 ;  /* 0x000000020a587825 */ /* 0x040fe200078e0230 */
[----:B------:R0:W5:Y:S03]  /*3100*/  LDG.E.U16 R220, desc[UR10][R124.64] ;  /* 0x0000000a7cdc7981 */ /* 0x000166000c1e1500 */
[C---:B-1----:R-:W-:Y:S01]  /*3110*/  IMAD.WIDE R90, R10.reuse, 0x2, R52 ;  /* 0x000000020a5a7825 */ /* 0x042fe200078e0234 */
[----:B------:R1:W5:Y:S03]  /*3120*/  LDG.E.U16 R222, desc[UR10][R126.64] ;  /* 0x0000000a7ede7981 */ /* 0x000366000c1e1500 */
[C---:B------:R-:W-:Y:S01]  /*3130*/  IMAD.WIDE R76, R10.reuse, 0x2, R36 ;  /* 0x000000020a4c7825 */ /* 0x040fe200078e0224 */
[----:B------:R-:W5:Y:S03]  /*3140*/  LDG.E.U16 R226, desc[UR10][R232.64] ;  /* 0x0000000ae8e27981 */ /* 0x000f66000c1e1500 */
[C---:B------:R-:W-:Y:S01]  /*3150*/  IMAD.WIDE R78, R10.reuse, 0x2, R38 ;  /* 0x000000020a4e7825 */ /* 0x040fe200078e0226 */
[----:B------:R-:W5:Y:S03]  /*3160*/  LDG.E.U16 R227, desc[UR10][R234.64] ;  /* 0x0000000aeae37981 */ /* 0x000f66000c1e1500 */
[C---:B0-----:R-:W-:Y:S01]  /*3170*/  IMAD.WIDE R92, R10.reuse, 0x2, R64 ;  /* 0x000000020a5c7825 */ /* 0x041fe200078e0240 */
[----:B------:R-:W5:Y:S03]  /*3180*/  LDG.E.U16 R236, desc[UR10][R90.64] ;  /* 0x0000000a5aec7981 */ /* 0x000f66000c1e1500 */
[C---:B------:R-:W-:Y:S01]  /*3190*/  IMAD.WIDE R94, R10.reuse, 0x2, R68 ;  /* 0x000000020a5e7825 */ /* 0x040fe200078e0244 */
[----:B------:R0:W5:Y:S03]  /*31a0*/  LDG.E.U16 R232, desc[UR10][R84.64] ;  /* 0x0000000a54e87981 */ /* 0x000166000c1e1500 */
[C---:B------:R-:W-:Y:S01]  /*31b0*/  IMAD.WIDE R124, R10.reuse, 0x2, R60 ;  /* 0x000000020a7c7825 */ /* 0x040fe200078e023c */
[----:B------:R0:W5:Y:S03]  /*31c0*/  LDG.E.U16 R233, desc[UR10][R86.64] ;  /* 0x0000000a56e97981 */ /* 0x000166000c1e1500 */
[C---:B-1----:R-:W-:Y:S01]  /*31d0*/  IMAD.WIDE R126, R10.reuse, 0x2, R56 ;  /* 0x000000020a7e7825 */ /* 0x042fe200078e0238 */
[----:B------:R1:W5:Y:S03]  /*31e0*/  LDG.E.U16 R234, desc[UR10][R88.64] ;  /* 0x0000000a58ea7981 */ /* 0x000366000c1e1500 */
[C---:B------:R-:W-:Y:S01]  /*31f0*/  IMAD.WIDE R144, R10.reuse, 0x2, R24 ;  /* 0x000000020a907825 */ /* 0x040fe200078e0218 */
[----:B------:R1:W5:Y:S03]  /*3200*/  LDG.E.U16 R230, desc[UR10][R76.64] ;  /* 0x0000000a4ce67981 */ /* 0x000366000c1e1500 */
[C---:B0-----:R-:W-:Y:S01]  /*3210*/  IMAD.WIDE R84, R10.reuse, 0x2, R50 ;  /* 0x000000020a547825 */ /* 0x041fe200078e0232 */
[----:B------:R0:W5:Y:S03]  /*3220*/  LDG.E.U16 R231, desc[UR10][R78.64] ;  /* 0x0000000a4ee77981 */ /* 0x000166000c1e1500 */
[C---:B------:R-:W-:Y:S01]  /*3230*/  IMAD.WIDE R86, R10.reuse, 0x2, R54 ;  /* 0x000000020a567825 */ /* 0x040fe200078e0236 */
[----:B------:R0:W5:Y:S03]  /*3240*/  LDG.E.U16 R237, desc[UR10][R92.64] ;  /* 0x0000000a5ced7981 */ /* 0x000166000c1e1500 */
[C---:B-1----:R-:W-:Y:S01]  /*3250*/  IMAD.WIDE R88, R10.reuse, 0x2, R58 ;  /* 0x000000020a587825 */ /* 0x042fe200078e023a */
[----:B------:R1:W5:Y:S03]  /*3260*/  LDG.E.U16 R238, desc[UR10][R94.64] ;  /* 0x0000000a5eee7981 */ /* 0x000366000c1e1500 */
[C---:B------:R-:W-:Y:S01]  /*3270*/  IMAD.WIDE R90, R10.reuse, 0x2, R62 ;  /* 0x000000020a5a7825 */ /* 0x040fe200078e023e */
        /* <DEDUP_REMOVED lines=8> */
[----:B------:R-:W5:Y:S03]  /*3300*/  LDG.E.U16 R239, desc[UR10][R76.64] ;  /* 0x0000000a4cef7981 */ /* 0x000f66000c1e1500 */
[----:B-1----:R-:W-:Y:S01]  /*3310*/  IMAD.WIDE R94, R10, 0x2, R70 ;  /* 0x000000020a5e7825 */ /* 0x002fe200078e0246 */
[----:B------:R0:W5:Y:S04]  /*3320*/  LDG.E.U16 R240, desc[UR10][R78.64] ;  /* 0x0000000a4ef07981 */ /* 0x000168000c1e1500 */
[----:B------:R1:W5:Y:S04]  /*3330*/  LDG.E.U16 R84, desc[UR10][R84.64] ;  /* 0x0000000a54547981 */ /* 0x000368000c1e1500 */
[----:B------:R-:W5:Y:S04]  /*3340*/  LDG.E.U16 R86, desc[UR10][R86.64] ;  /* 0x0000000a56567981 */ /* 0x000f68000c1e1500 */
[----:B------:R0:W5:Y:S04]  /*3350*/  LDG.E.U16 R88, desc[UR10][R88.64] ;  /* 0x0000000a58587981 */ /* 0x000168000c1e1500 */
[----:B------:R0:W5:Y:S04]  /*3360*/  LDG.E.U16 R90, desc[UR10][R90.64] ;  /* 0x0000000a5a5a7981 */ /* 0x000168000c1e1500 */
[----:B------:R-:W5:Y:S04]  /*3370*/  LDG.E.U16 R241, desc[UR10][R92.64] ;  /* 0x0000000a5cf17981 */ /* 0x000f68000c1e1500 */
[----:B------:R-:W5:Y:S01]  /*3380*/  LDG.E.U16 R242, desc[UR10][R94.64] ;  /* 0x0000000a5ef27981 */ /* 0x000f62000c1e1500 */
[C---:B------:R-:W-:Y:S01]  /*3390*/  IMAD.SHL.U32 R144, R0.reuse, 0x2, RZ ;  /* 0x0000000200907824 */ /* 0x040fe200078e00ff */
[C---:B0-----:R-:W-:Y:S01]  /*33a0*/  LOP3.LUT R78, R0.reuse, 0x60, RZ, 0xc0, !PT ;  /* 0x00000060004e7812 */ /* 0x041fe200078ec0ff */
[C---:B------:R-:W-:Y:S01]  /*33b0*/  IMAD.SHL.U32 R77, R0.reuse, 0x8, RZ ;  /* 0x00000008004d7824 */ /* 0x040fe200078e00ff */
[----:B-1----:R-:W-:Y:S01]  /*33c0*/  SHF.R.S32.HI R85, RZ, 0x6, R0 ;  /* 0x00000006ff557819 */ /* 0x002fe20000011400 */
[----:B------:R-:W-:Y:S01]  /*33d0*/  LDS R145, [R128+0x2080] ;  /* 0x0020800080917984 */ /* 0x000fe20000000800 */
[----:B------:R-:W-:-:S02]  /*33e0*/  LOP3.LUT R89, R0, 0x7, RZ, 0xc0, !PT ;  /* 0x0000000700597812 */ /* 0x000fc400078ec0ff */
[----:B------:R-:W-:Y:S01]  /*33f0*/  SHF.L.U32 R76, R78, 0x4, RZ ;  /* 0x000000044e4c7819 */ /* 0x000fe200000006ff */
[----:B------:R-:W-:Y:S01]  /*3400*/  LDS R147, [R128+0x2180] ;  /* 0x0021800080937984 */ /* 0x000fe20000000800 */
[----:B------:R-:W-:Y:S02]  /*3410*/  LOP3.LUT R79, R144, 0x30, R77, 0x48, !PT ;  /* 0x00000030904f7812 */ /* 0x000fe400078e484d */
[----:B------:R-:W-:Y:S01]  /*3420*/  SGXT R85, R85, 0x1 ;  /* 0x000000015555781a */ /* 0x000fe20000000200 */
[----:B------:R-:W-:Y:S01]  /*3430*/  IMAD.SHL.U32 R235, R89, 0x40, RZ ;  /* 0x0000004059eb7824 */ /* 0x000fe200078e00ff */
[----:B------:R-:W-:Y:S02]  /*3440*/  IADD3 R146, PT, PT, R79, UR6, R76 ;  /* 0x000000064f927c10 */ /* 0x000fe4000fffe04c */
[----:B------:R-:W-:Y:S02]  /*3450*/  LOP3.LUT R87, R85, 0x90, RZ, 0xc0, !PT ;  /* 0x0000009055577812 */ /* 0x000fe400078ec0ff */
[----:B------:R-:W-:-:S02]  /*3460*/  IADD3 R235, PT, PT, R235, R146, RZ ;  /* 0x00000092ebeb7210 */ /* 0x000fc40007ffe0ff */
[----:B------:R-:W-:Y:S01]  /*3470*/  LOP3.LUT R87, R87, 0x7e, R144, 0x78, !PT ;  /* 0x0000007e57577812 */ /* 0x000fe200078e7890 */
[----:B------:R-:W-:Y:S04]  /*3480*/  LDS R146, [R128+0x2100] ;  /* 0x0021000080927984 */ /* 0x000fe80000000800 */
[----:B------:R-:W-:Y:S01]  /*3490*/  LDS R144, [R128+0x2000] ;  /* 0x0020000080907984 */ /* 0x000fe20000000800 */
[----:B------:R-:W-:Y:S01]  /*34a0*/  BAR.SYNC.DEFER_BLOCKING 0x0 ;  /* 0x0000000000007b1d */ /* 0x000fe20000010000 */
[C---:B------:R-:W-:Y:S01]  /*34b0*/  IMAD.SHL.U32 R76, R0.reuse, 0x40, RZ ;  /* 0x00000040004c7824 */ /* 0x040fe200078e00ff */
[----:B------:R-:W-:Y:S02]  /*34c0*/  LOP3.LUT R79, R0, 0x1f, RZ, 0xc0, !PT ;  /* 0x0000001f004f7812 */ /* 0x000fe400078ec0ff */
[----:B------:R-:W-:-:S02]  /*34d0*/  SHF.R.U32.HI R78, RZ, 0x1, R78 ;  /* 0x00000001ff4e7819 */ /* 0x000fc4000001164e */
[----:B------:R-:W-:Y:S02]  /*34e0*/  LEA R79, R79, UR6, 0x6 ;  /* 0x000000064f4f7c11 */ /* 0x000fe4000f8e30ff */
[----:B------:R-:W-:Y:S02]  /*34f0*/  LOP3.LUT R78, R78, 0x30, R77, 0x78, !PT ;  /* 0x000000304e4e7812 */ /* 0x000fe400078e784d */
[----:B------:R-:W-:Y:S02]  /*3500*/  LOP3.LUT R76, R76, 0x3c0, RZ, 0xc0, !PT ;  /* 0x000003c04c4c7812 */ /* 0x000fe400078ec0ff */
[----:B------:R-:W-:Y:S01]  /*3510*/  LOP3.LUT R91, R87, 0x20, RZ, 0x3c, !PT ;  /* 0x00000020575b7812 */ /* 0x000fe200078e3cff */
[----:B------:R-:W-:Y:S01]  /*3520*/  IMAD.IADD R89, R78, 0x1, R79 ;  /* 0x000000014e597824 */ /* 0x000fe200078e024f */
[----:B------:R-:W-:Y:S02]  /*3530*/  LOP3.LUT R85, R76, 0x30, R77, 0xf8, !PT ;  /* 0x000000304c557812 */ /* 0x000fe400078ef84d */
[----:B------:R-:W-:-:S02]  /*3540*/  F2FP.BF16.F32.PACK_AB R76, R132, R129 ;  /* 0x00000081844c723e */ /* 0x000fc400000010ff */
[----:B------:R-:W-:Y:S02]  /*3550*/  F2FP.BF16.F32.PACK_AB R77, R131, R130 ;  /* 0x00000082834d723e */ /* 0x000fe400000010ff */
[----:B------:R-:W-:Y:S02]  /*3560*/  F2FP.BF16.F32.PACK_AB R78, R134, R133 ;  /* 0x00000085864e723e */ /* 0x000fe400000010ff */
[----:B------:R-:W-:Y:S02]  /*3570*/  F2FP.BF16.F32.PACK_AB R79, R135, R168 ;  /* 0x000000a8874f723e */ /* 0x000fe400000010ff */
[----:B------:R-:W-:Y:S01]  /*3580*/  LOP3.LUT R132, R85, 0x10, R0, 0x78, !PT ;  /* 0x0000001055847812 */ /* 0x000fe200078e7800 */
[----:B------:R-:W-:Y:S01]  /*3590*/  FADD R11, -R174, R11 ;  /* 0x0000000bae0b7221 */ /* 0x000fe20000000100 */
[----:B------:R-:W-:-:S03]  /*35a0*/  FADD R133, -R173, R142 ;  /* 0x0000008ead857221 */ /* 0x000fc60000000100 */
[----:B------:R-:W-:Y:S01]  /*35b0*/  FMUL R11, R11, 1.4426950216293334961 ;  /* 0x3fb8aa3b0b0b7820 */ /* 0x000fe20000400000 */
[----:B------:R-:W-:-:S03]  /*35c0*/  FMUL R133, R133, 1.4426950216293334961 ;  /* 0x3fb8aa3b85857820 */ /* 0x000fc60000400000 */
[----:B------:R0:W1:Y:S02]  /*35d0*/  MUFU.EX2 R142, R11 ;  /* 0x0000000b008e7308 */ /* 0x0000640000000800 */
[----:B0-----:R-:W-:Y:S01]  /*35e0*/  LOP3.LUT R11, R132, 0x20, RZ, 0x3c, !PT ;  /* 0x00000020840b7812 */ /* 0x001fe200078e3cff */
[C---:B-1----:R-:W-:Y:S01]  /*35f0*/  FMUL R104, R142.reuse, R104 ;  /* 0x000000688e687220 */ /* 0x042fe20000400000 */
[C---:B------:R-:W-:Y:S01]  /*3600*/  FMUL R105, R142.reuse, R105 ;  /* 0x000000698e697220 */ /* 0x040fe20000400000 */
[C---:B------:R-:W-:Y:S01]  /*3610*/  FMUL R116, R142.reuse, R116 ;  /* 0x000000748e747220 */ /* 0x040fe20000400000 */
[C---:B------:R-:W-:Y:S01]  /*3620*/  FMUL R117, R142.reuse, R117 ;  /* 0x000000758e757220 */ /* 0x040fe20000400000 */
[C---:B------:R-:W-:Y:S01]  /*3630*/  FMUL R108, R142.reuse, R108 ;  /* 0x0000006c8e6c7220 */ /* 0x040fe20000400000 */
[C---:B------:R-:W-:Y:S01]  /*3640*/  FMUL R109, R142.reuse, R109 ;  /* 0x0000006d8e6d7220 */ /* 0x040fe20000400000 */
[C---:B------:R-:W-:Y:S01]  /*3650*/  FMUL R80, R142.reuse, R80 ;  /* 0x000000508e507220 */ /* 0x040fe20000400000 */
[----:B------:R-:W-:Y:S01]  /*3660*/  FMUL R81, R142, R81 ;  /* 0x000000518e517220 */ /* 0x000fe20000400000 */
[----:B--2---:R-:W-:Y:S04]  /*3670*/  STS.U16 [R87+UR6+0x2200], R175 ;  /* 0x002200af57007988 */ /* 0x004fe80008000406 */
[----:B---3--:R-:W-:Y:S04]  /*3680*/  STS.U16 [R87+UR6+0x2000], R219 ;  /* 0x002000db57007988 */ /* 0x008fe80008000406 */
[----:B----4-:R-:W-:Y:S04]  /*3690*/  STS.U16 [R87+UR6+0x2400], R218 ;  /* 0x002400da57007988 */ /* 0x010fe80008000406 */
        /* <DEDUP_REMOVED lines=25> */
[----:B------:R1:W-:Y:S04]  /*3830*/  STS.U16 [R91+UR6+0x3900], R88 ;  /* 0x003900585b007988 */ /* 0x0003e80008000406 */
[----:B------:R-:W-:Y:S04]  /*3840*/  STS.U16 [R91+UR6+0x3b00], R90 ;  /* 0x003b005a5b007988 */ /* 0x000fe80008000406 */
[----:B------:R-:W-:Y:S04]  /*3850*/  STS.U16 [R91+UR6+0x3d00], R241 ;  /* 0x003d00f15b007988 */ /* 0x000fe80008000406 */
[----:B------:R-:W-:Y:S04]  /*3860*/  STS.U16 [R91+UR6+0x3f00], R242 ;  /* 0x003f00f25b007988 */ /* 0x000fe80008000406 */
[----:B------:R-:W-:Y:S01]  /*3870*/  STSM.16.M88.4 [R89+0x4000], R76 ;  /* 0x0040004c59007844 */ /* 0x000fe20000000200 */
[----:B------:R-:W-:Y:S01]  /*3880*/  BAR.SYNC.DEFER_BLOCKING 0x0 ;  /* 0x0000000000007b1d */ /* 0x000fe20000010000 */
[----:B0-----:R-:W-:Y:S01]  /*3890*/  FADD R84, -R149, R148 ;  /* 0x0000009495547221 */ /* 0x001fe20000000100 */
[----:B-1----:R-:W-:-:S03]  /*38a0*/  FADD R88, -R172, R143 ;  /* 0x0000008fac587221 */ /* 0x002fc60000000100 */
[----:B------:R-:W-:Y:S01]  /*38b0*/  FMUL R168, R84, 1.4426950216293334961 ;  /* 0x3fb8aa3b54a87820 */ /* 0x000fe20000400000 */
[----:B------:R-:W-:Y:S01]  /*38c0*/  FMUL R169, R88, 1.4426950216293334961 ;  /* 0x3fb8aa3b58a97820 */ /* 0x000fe20000400000 */
[----:B------:R-:W-:Y:S04]  /*38d0*/  LDSM.16.M88.4 R124, [R132+UR6+0x4000] ;  /* 0x00400006847c783b */ /* 0x000fe80008000200 */
[----:B------:R-:W0:Y:S04]  /*38e0*/  LDSM.16.M88.4 R92, [R235+0x2000] ;  /* 0x00200000eb5c783b */ /* 0x000e280000000200 */
[----:B------:R-:W1:Y:S04]  /*38f0*/  LDSM.16.M88.4 R84, [R235+0x2800] ;  /* 0x00280000eb54783b */ /* 0x000e680000000200 */
[----:B------:R-:W2:Y:S04]  /*3900*/  LDSM.16.M88.4 R88, [R235+0x3000] ;  /* 0x00300000eb58783b */ /* 0x000ea80000000200 */
[----:B------:R-:W3:Y:S01]  /*3910*/  LDSM.16.M88.4 R76, [R235+0x3800] ;  /* 0x00380000eb4c783b */ /* 0x000ee20000000200 */
[----:B------:R-:W4:Y:S03]  /*3920*/  MUFU.EX2 R168, R168 ;  /* 0x000000a800a87308 */ /* 0x000f260000000800 */
[----:B------:R-:W5:Y:S05]  /*3930*/  LDSM.16.M88.4 R128, [R132+UR6+0x4400] ;  /* 0x004400068480783b */ /* 0x000f6a0008000200 */
[----:B------:R-:W0:Y:S01]  /*3940*/  MUFU.EX2 R169, R169 ;  /* 0x000000a900a97308 */ /* 0x000e220000000800 */
[C---:B----4-:R-:W-:Y:S01]  /*3950*/  FMUL R120, R168.reuse, R120 ;  /* 0x00000078a8787220 */ /* 0x050fe20000400000 */
[C---:B------:R-:W-:Y:S01]  /*3960*/  FMUL R121, R168.reuse, R121 ;  /* 0x00000079a8797220 */ /* 0x040fe20000400000 */
[C---:B------:R-:W-:Y:S01]  /*3970*/  FMUL R96, R168.reuse, R96 ;  /* 0x00000060a8607220 */ /* 0x040fe20000400000 */
[C---:B------:R-:W-:Y:S01]  /*3980*/  FMUL R97, R168.reuse, R97 ;  /* 0x00000061a8617220 */ /* 0x040fe20000400000 */
[C---:B------:R-:W-:Y:S01]  /*3990*/  FMUL R100, R168.reuse, R100 ;  /* 0x00000064a8647220 */ /* 0x040fe20000400000 */
[C---:B------:R-:W-:Y:S01]  /*39a0*/  FMUL R101, R168.reuse, R101 ;  /* 0x00000065a8657220 */ /* 0x040fe20000400000 */
[C---:B------:R-:W-:Y:S01]  /*39b0*/  FMUL R112, R168.reuse, R112 ;  /* 0x00000070a8707220 */ /* 0x040fe20000400000 */
[----:B------:R-:W-:Y:S01]  /*39c0*/  FMUL R113, R168, R113 ;  /* 0x00000071a8717220 */ /* 0x000fe20000400000 */
[C---:B0-----:R-:W-:Y:S01]  /*39d0*/  FMUL R122, R169.reuse, R122 ;  /* 0x0000007aa97a7220 */ /* 0x041fe20000400000 */
[C---:B------:R-:W-:Y:S01]  /*39e0*/  FMUL R123, R169.reuse, R123 ;  /* 0x0000007ba97b7220 */ /* 0x040fe20000400000 */
[C---:B------:R-:W-:Y:S01]  /*39f0*/  FMUL R98, R169.reuse, R98 ;  /* 0x00000062a9627220 */ /* 0x040fe20000400000 */
[C---:B------:R-:W-:Y:S01]  /*3a00*/  FMUL R99, R169.reuse, R99 ;  /* 0x00000063a9637220 */ /* 0x040fe20000400000 */
[C---:B------:R-:W-:Y:S01]  /*3a10*/  FMUL R102, R169.reuse, R102 ;  /* 0x00000066a9667220 */ /* 0x040fe20000400000 */
[C---:B------:R-:W-:Y:S01]  /*3a20*/  FMUL R103, R169.reuse, R103 ;  /* 0x00000067a9677220 */ /* 0x040fe20000400000 */
[C---:B------:R-:W-:Y:S01]  /*3a30*/  FMUL R114, R169.reuse, R114 ;  /* 0x00000072a9727220 */ /* 0x040fe20000400000 */
[----:B------:R-:W-:Y:S01]  /*3a40*/  FMUL R115, R169, R115 ;  /* 0x00000073a9737220 */ /* 0x000fe20000400000 */
[----:B------:R0:W4:Y:S01]  /*3a50*/  MUFU.EX2 R143, R133 ;  /* 0x00000085008f7308 */ /* 0x0001220000000800 */
[C---:B------:R-:W-:Y:S08]  /*3a60*/  HMMA.16816.F32.BF16 R120, R124.reuse, R92, R120 ;  /* 0x0000005c7c78723c */ /* 0x040ff00000041878 */
[C---:B-1----:R-:W-:Y:S01]  /*3a70*/  HMMA.16816.F32.BF16 R96, R124.reuse, R84, R96 ;  /* 0x000000547c60723c */ /* 0x042fe20000041860 */
[----:B0-----:R-:W0:Y:S07]  /*3a80*/  LDSM.16.M88.4 R132, [R11+UR6+0x4000] ;  /* 0x004000060b84783b */ /* 0x001e2e0008000200 */
[C---:B--2---:R-:W-:Y:S08]  /*3a90*/  HMMA.16816.F32.BF16 R100, R124.reuse, R88, R100 ;  /* 0x000000587c64723c */ /* 0x044ff00000041864 */
[----:B---3--:R-:W-:Y:S01]  /*3aa0*/  HMMA.16816.F32.BF16 R112, R124, R76, R112 ;  /* 0x0000004c7c70723c */ /* 0x008fe20000041870 */
[----:B------:R1:W2:Y:S01]  /*3ab0*/  LDSM.16.M88.4 R124, [R11+UR6+0x4400] ;  /* 0x004400060b7c783b */ /* 0x0002a20008000200 */
        /* <DEDUP_REMOVED lines=8> */
[C---:B-----5:R-:W-:Y:S01]  /*3b40*/  HMMA.16816.F32.BF16 R104, R128.reuse, R92, R104 ;  /* 0x0000005c8068723c */ /* 0x060fe20000041868 */
[----:B-1----:R-:W1:Y:S07]  /*3b50*/  LDC R11, c[0x0][0x3d4] ;  /* 0x0000f500ff0b7b82 */ /* 0x002e6e0000000800 */
[C---:B------:R-:W-:Y:S08]  /*3b60*/  HMMA.16816.F32.BF16 R116, R128.reuse, R84, R116 ;  /* 0x000000548074723c */ /* 0x040ff00000041874 */
[C---:B------:R-:W-:Y:S08]  /*3b70*/  HMMA.16816.F32.BF16 R108, R128.reuse, R88, R108 ;  /* 0x00000058806c723c */ /* 0x040ff0000004186c */
[----:B------:R-:W-:Y:S01]  /*3b80*/  HMMA.16816.F32.BF16 R80, R128, R76, R80 ;  /* 0x0000004c8050723c */ /* 0x000fe20000041850 */
[----:B------:R-:W3:Y:S01]  /*3b90*/  LDC R76, c[0x0][0x3c4] ;  /* 0x0000f100ff4c7b82 */ /* 0x000ee20000000800 */
[----:B------:R-:W-:-:S06]  /*3ba0*/  UIADD3 UR4, UPT, UPT, UR4, 0x20, URZ ;  /* 0x0000002004047890 */ /* 0x000fcc000fffe0ff */
[----:B0-----:R-:W-:Y:S01]  /*3bb0*/  HMMA.16816.F32.BF16 R120, R132, R94, R120 ;  /* 0x0000005e8478723c */ /* 0x001fe20000041878 */
[----:B------:R-:W-:-:S07]  /*3bc0*/  UISETP.GE.AND UP0, UPT, UR4, UR12, UPT ;  /* 0x0000000c0400728c */ /* 0x000fce000bf06270 */
[C---:B------:R-:W-:Y:S08]  /*3bd0*/  HMMA.16816.F32.BF16 R96, R132.reuse, R86, R96 ;  /* 0x000000568460723c */ /* 0x040ff00000041860 */
[C---:B------:R-:W-:Y:S08]  /*3be0*/  HMMA.16816.F32.BF16 R100, R132.reuse, R90, R100 ;  /* 0x0000005a8464723c */ /* 0x040ff00000041864 */
[----:B------:R-:W-:Y:S08]  /*3bf0*/  HMMA.16816.F32.BF16 R112, R132, R78, R112 ;  /* 0x0000004e8470723c */ /* 0x000ff00000041870 */
[C---:B--2---:R-:W-:Y:S08]  /*3c00*/  HMMA.16816.F32.BF16 R104, R124.reuse, R94, R104 ;  /* 0x0000005e7c68723c */ /* 0x044ff00000041868 */
[C---:B------:R-:W-:Y:S08]  /*3c10*/  HMMA.16816.F32.BF16 R116, R124.reuse, R86, R116 ;  /* 0x000000567c74723c */ /* 0x040ff00000041874 */
[C---:B------:R-:W-:Y:S08]  /*3c20*/  HMMA.16816.F32.BF16 R108, R124.reuse, R90, R108 ;  /* 0x0000005a7c6c723c */ /* 0x040ff0000004186c */
[----:B------:R-:W-:Y:S01]  /*3c30*/  HMMA.16816.F32.BF16 R80, R124, R78, R80 ;  /* 0x0000004e7c50723c */ /* 0x000fe20000041850 */
[----:B------:R-:W-:-:S02]  /*3c40*/  FFMA2 R214, R214.F32x2.HI_LO, R142.F32x2.HI_LO, R146.F32x2.HI_LO ;  /* 0x0000008ed6d67249 */ /* 0x000fc40000000092 */
[----:B-1----:R-:W-:Y:S02]  /*3c50*/  IMAD R10, R11, 0x20, R10 ;  /* 0x000000200b0a7824 */ /* 0x002fe400078e020a */
[----:B------:R-:W-:Y:S02]  /*3c60*/  FFMA2 R216, R216.F32x2.HI_LO, R168.F32x2.HI_LO, R144.F32x2.HI_LO ;  /* 0x000000a8d8d87249 */ /* 0x000fe40000000090 */
[----:B---3--:R-:W-:Y:S01]  /*3c70*/  IMAD R9, R76, 0x20, R9 ;  /* 0x000000204c097824 */ /* 0x008fe200078e0209 */
[----:B------:R-:W-:Y:S01]  /*3c80*/  MOV R143, R172 ;  /* 0x000000ac008f7202 */ /* 0x000fe20000000f00 */
[----:B------:R-:W-:Y:S02]  /*3c90*/  IMAD.MOV.U32 R148, RZ, RZ, R149 ;  /* 0x000000ffff947224 */ /* 0x000fe400078e0095 */
[----:B------:R-:W-:Y:S02]  /*3ca0*/  IMAD.MOV.U32 R11, RZ, RZ, R174 ;  /* 0x000000ffff0b7224 */ /* 0x000fe400078e00ae */
[----:B------:R-:W-:Y:S01]  /*3cb0*/  IMAD.MOV.U32 R142, RZ, RZ, R173 ;  /* 0x000000ffff8e7224 */ /* 0x000fe200078e00ad */
[----:B------:R-:W-:Y:S06]  /*3cc0*/  BRA.U !UP0, `(.L_x_1) ;  /* 0xffffffe1087c7547 */ /* 0x000fec000b83ffff */
.L_x_0:
[----:B------:R-:W-:Y:S01]  /*3cd0*/  FSETP.GT.AND P2, PT, |R217|, 8.50705917302346158658e+37, PT ;  /* 0x7e800000d900780b */ /* 0x000fe20003f44200 */
[----:B------:R-:W-:Y:S01]  /*3ce0*/  FMUL R14, R215, 8388608 ;  /* 0x4b000000d70e7820 */ /* 0x000fe20000400000 */
[----:B------:R-:W-:Y:S01]  /*3cf0*/  LOP3.LUT R7, R8, 0xc, RZ, 0xc0, !PT ;  /* 0x0000000c08077812 */ /* 0x000fe200078ec0ff */
[----:B------:R-:W0:Y:S01]  /*3d00*/  LDC R74, c[0x0][0x3e8] ;  /* 0x0000fa00ff4a7b82 */ /* 0x000e220000000800 */
[----:B------:R-:W-:Y:S01]  /*3d10*/  FSETP.GEU.AND P3, PT, |R217|, 1.175494350822287508e-38, PT ;  /* 0x00800000d900780b */ /* 0x000fe20003f6e200 */
[----:B------:R-:W1:Y:S01]  /*3d20*/  LDCU.64 UR4, c[0x0][0x3e0] ;  /* 0x00007c00ff0477ac */ /* 0x000e620008000a00 */
[----:B------:R-:W-:Y:S01]  /*3d30*/  IADD3 R4, PT, PT, R7, UR6, R4 ;  /* 0x0000000607047c10 */ /* 0x000fe2000fffe004 */
[C---:B------:R-:W-:Y:S01]  /*3d40*/  FMUL R7, R217.reuse, 8388608 ;  /* 0x4b000000d9077820 */ /* 0x040fe20000400000 */
[----:B------:R-:W-:Y:S02]  /*3d50*/  FSETP.GEU.AND P6, PT, R217, 1.175494350822287508e-38, PT ;  /* 0x00800000d900780b */ /* 0x000fe40003fce000 */
[----:B------:R-:W-:-:S02]  /*3d60*/  FSETP.GEU.AND P5, PT, |R215|, 1.175494350822287508e-38, PT ;  /* 0x00800000d700780b */ /* 0x000fc40003fae200 */
[----:B------:R-:W-:Y:S01]  /*3d70*/  FSEL R65, R7, R217, !P6 ;  /* 0x000000d907417208 */ /* 0x000fe20007000000 */
[----:B------:R-:W-:Y:S01]  /*3d80*/  @P2 FMUL R217, R217, 0.25 ;  /* 0x3e800000d9d92820 */ /* 0x000fe20000400000 */
[----:B------:R-:W-:Y:S01]  /*3d90*/  @P2 FMUL R115, R115, 0.25 ;  /* 0x3e80000073732820 */ /* 0x000fe20000400000 */
[----:B------:R-:W-:Y:S01]  /*3da0*/  @P2 FMUL R114, R114, 0.25 ;  /* 0x3e80000072722820 */ /* 0x000fe20000400000 */
[----:B------:R-:W-:Y:S01]  /*3db0*/  @P2 FMUL R103, R103, 0.25 ;  /* 0x3e80000067672820 */ /* 0x000fe20000400000 */
[----:B------:R-:W-:Y:S01]  /*3dc0*/  @!P3 FMUL R217, R217, 16777216 ;  /* 0x4b800000d9d9b820 */ /* 0x000fe20000400000 */
[----:B------:R-:W-:Y:S01]  /*3dd0*/  @P2 FMUL R102, R102, 0.25 ;  /* 0x3e80000066662820 */ /* 0x000fe20000400000 */
[----:B------:R-:W-:Y:S01]  /*3de0*/  @P2 FMUL R99, R99, 0.25 ;  /* 0x3e80000063632820 */ /* 0x000fe20000400000 */
[----:B------:R-:W-:Y:S01]  /*3df0*/  @P2 FMUL R98, R98, 0.25 ;  /* 0x3e80000062622820 */ /* 0x000fe20000400000 */
[----:B------:R-:W2:Y:S01]  /*3e00*/  MUFU.RCP R7, R217 ;  /* 0x000000d900077308 */ /* 0x000ea20000001000 */
[----:B------:R-:W-:Y:S01]  /*3e10*/  @P2 FMUL R123, R123, 0.25 ;  /* 0x3e8000007b7b2820 */ /* 0x000fe20000400000 */
[----:B------:R-:W-:Y:S01]  /*3e20*/  @P2 FMUL R122, R122, 0.25 ;  /* 0x3e8000007a7a2820 */ /* 0x000fe20000400000 */
[----:B------:R-:W-:Y:S01]  /*3e30*/  @!P3 FMUL R115, R115, 16777216 ;  /* 0x4b8000007373b820 */ /* 0x000fe20000400000 */
[----:B------:R-:W-:Y:S01]  /*3e40*/  @!P3 FMUL R114, R114, 16777216 ;  /* 0x4b8000007272b820 */ /* 0x000fe20000400000 */
[----:B------:R-:W-:Y:S01]  /*3e50*/  @!P3 FMUL R103, R103, 16777216 ;  /* 0x4b8000006767b820 */ /* 0x000fe20000400000 */
[----:B------:R-:W-:Y:S01]  /*3e60*/  @!P3 FMUL R102, R102, 16777216 ;  /* 0x4b8000006666b820 */ /* 0x000fe20000400000 */
[----:B------:R-:W-:Y:S01]  /*3e70*/  @!P3 FMUL R99, R99, 16777216 ;  /* 0x4b8000006363b820 */ /* 0x000fe20000400000 */
[----:B------:R-:W-:Y:S01]  /*3e80*/  @!P3 FMUL R98, R98, 16777216 ;  /* 0x4b8000006262b820 */ /* 0x000fe20000400000 */
[----:B------:R-:W-:Y:S01]  /*3e90*/  @!P3 FMUL R123, R123, 16777216 ;  /* 0x4b8000007b7bb820 */ /* 0x000fe20000400000 */
[----:B------:R-:W-:Y:S01]  /*3ea0*/  @!P3 FMUL R122, R122, 16777216 ;  /* 0x4b8000007a7ab820 */ /* 0x000fe20000400000 */
[----:B------:R-:W-:Y:S01]  /*3eb0*/  FSETP.GEU.AND P2, PT, R216, 1.175494350822287508e-38, PT ;  /* 0x00800000d800780b */ /* 0x000fe20003f4e000 */
[----:B-1----:R-:W-:Y:S01]  /*3ec0*/  UIMAD UR4, UR7, UR4, URZ ;  /* 0x00000004070472a4 */ /* 0x002fe2000f8e02ff */
[----:B------:R-:W-:-:S02]  /*3ed0*/  FSEL R10, RZ, -23, P6 ;  /* 0xc1b80000ff0a7808 */ /* 0x000fc40003000000 */
[----:B------:R-:W-:Y:S01]  /*3ee0*/  FSETP.GT.AND P6, PT, |R215|, 8.50705917302346158658e+37, PT ;  /* 0x7e800000d700780b */ /* 0x000fe20003fc4200 */
[----:B------:R-:W-:Y:S01]  /*3ef0*/  USHF.L.U32 UR8, UR4, 0x1, URZ ;  /* 0x0000000104087899 */ /* 0x000fe200080006ff */
[C---:B--2---:R-:W-:Y:S01]  /*3f00*/  FMUL R33, R7.reuse, R115 ;  /* 0x0000007307217220 */ /* 0x044fe20000400000 */
[C---:B------:R-:W-:Y:S01]  /*3f10*/  FMUL R35, R7.reuse, R114 ;  /* 0x0000007207237220 */ /* 0x040fe20000400000 */
[C---:B------:R-:W-:Y:S01]  /*3f20*/  FMUL R40, R7.reuse, R103 ;  /* 0x0000006707287220 */ /* 0x040fe20000400000 */
[C---:B------:R-:W-:Y:S01]  /*3f30*/  FMUL R42, R7.reuse, R102 ;  /* 0x00000066072a7220 */ /* 0x040fe20000400000 */
[C---:B------:R-:W-:Y:S01]  /*3f40*/  FMUL R41, R7.reuse, R99 ;  /* 0x0000006307297220 */ /* 0x040fe20000400000 */
[C---:B------:R-:W-:Y:S01]  /*3f50*/  FMUL R43, R7.reuse, R98 ;  /* 0x00000062072b7220 */ /* 0x040fe20000400000 */
[C---:B------:R-:W-:Y:S01]  /*3f60*/  FMUL R48, R7.reuse, R123 ;  /* 0x0000007b07307220 */ /* 0x040fe20000400000 */
[----:B------:R-:W-:Y:S01]  /*3f70*/  FMUL R50, R7, R122 ;  /* 0x0000007a07327220 */ /* 0x000fe20000400000 */
[C---:B------:R-:W-:Y:S01]  /*3f80*/  FMUL R7, R216.reuse, 8388608 ;  /* 0x4b000000d8077820 */ /* 0x040fe20000400000 */
[----:B------:R-:W-:-:S02]  /*3f90*/  FSETP.GT.AND P1, PT, |R216|, 8.50705917302346158658e+37, PT ;  /* 0x7e800000d800780b */ /* 0x000fc40003f24200 */
[----:B------:R-:W-:Y:S01]  /*3fa0*/  IADD3 R11, PT, PT, R65, -0x3f3504f3, RZ ;  /* 0xc0cafb0d410b7810 */ /* 0x000fe20007ffe0ff */
[----:B------:R-:W-:Y:S01]  /*3fb0*/  @P6 FMUL R83, R83, 0.25 ;  /* 0x3e80000053536820 */ /* 0x000fe20000400000 */
[----:B------:R-:W-:Y:S01]  /*3fc0*/  FSEL R54, R7, R216, !P2 ;  /* 0x000000d807367208 */ /* 0x000fe20005000000 */
[----:B------:R-:W-:Y:S01]  /*3fd0*/  @P6 FMUL R82, R82, 0.25 ;  /* 0x3e80000052526820 */ /* 0x000fe20000400000 */
[----:B------:R-:W-:Y:S01]  /*3fe0*/  FSETP.GEU.AND P4, PT, R215, 1.175494350822287508e-38, PT ;  /* 0x00800000d700780b */ /* 0x000fe20003f8e000 */
[----:B------:R-:W-:Y:S01]  /*3ff0*/  @P6 FMUL R111, R111, 0.25 ;  /* 0x3e8000006f6f6820 */ /* 0x000fe20000400000 */
[----:B------:R-:W-:Y:S01]  /*4000*/  FSETP.GEU.AND P3, PT, |R216|, 1.175494350822287508e-38, PT ;  /* 0x00800000d800780b */ /* 0x000fe20003f6e200 */
[----:B------:R-:W-:Y:S01]  /*4010*/  VIADD R7, R54, 0xc0cafb0d ;  /* 0xc0cafb0d36077836 */ /* 0x000fe20000000000 */
[----:B------:R-:W-:Y:S01]  /*4020*/  LOP3.LUT R12, R11, 0xff800000, RZ, 0xc0, !PT ;  /* 0xff8000000b0c7812 */ /* 0x000fe200078ec0ff */
[----:B------:R-:W-:Y:S01]  /*4030*/  @P6 FMUL R110, R110, 0.25 ;  /* 0x3e8000006e6e6820 */ /* 0x000fe20000400000 */
[----:B------:R-:W-:Y:S01]  /*4040*/  FSEL R8, RZ, -23, P2 ;  /* 0xc1b80000ff087808 */ /* 0x000fe20001000000 */
[----:B------:R-:W-:Y:S01]  /*4050*/  @P1 FMUL R216, R216, 0.25 ;  /* 0x3e800000d8d81820 */ /* 0x000fe20000400000 */
[----:B------:R-:W-:Y:S01]  /*4060*/  LOP3.LUT R9, R7, 0xff800000, RZ, 0xc0, !PT ;  /* 0xff80000007097812 */ /* 0x000fe200078ec0ff */
[----:B------:R-:W-:Y:S01]  /*4070*/  @P6 FMUL R119, R119, 0.25 ;  /* 0x3e80000077776820 */ /* 0x000fe20000400000 */
[----:B------:R-:W-:Y:S01]  /*4080*/  FSEL R7, R14, R215, !P4 ;  /* 0x000000d70e077208 */ /* 0x000fe20006000000 */
[----:B------:R-:W-:Y:S01]  /*4090*/  @P6 FMUL R215, R215, 0.25 ;  /* 0x3e800000d7d76820 */ /* 0x000fe20000400000 */
[----:B------:R-:W-:Y:S01]  /*40a0*/  I2FP.F32.S32 R13, R12 ;  /* 0x0000000c000d7245 */ /* 0x000fe20000201400 */
[----:B------:R-:W-:Y:S01]  /*40b0*/  @P6 FMUL R118, R118, 0.25 ;  /* 0x3e80000076766820 */ /* 0x000fe20000400000 */
[----:B------:R-:W-:Y:S01]  /*40c0*/  I2FP.F32.S32 R11, R9 ;  /* 0x00000009000b7245 */ /* 0x000fe20000201400 */
[----:B------:R-:W-:Y:S01]  /*40d0*/  @!P5 FMUL R215, R215, 16777216 ;  /* 0x4b800000d7d7d820 */ /* 0x000fe20000400000 */
[----:B------:R-:W-:Y:S01]  /*40e0*/  @!P3 FMUL R216, R216, 16777216 ;  /* 0x4b800000d8d8b820 */ /* 0x000fe20000400000 */
[----:B------:R-:W-:Y:S01]  /*40f0*/  FFMA.FTZ R10, R13, 1.1920928955078125e-07, R10 ;  /* 0x340000000d0a7823 */ /* 0x000fe2000001000a */
[C---:B------:R-:W-:Y:S01]  /*4100*/  FSETP.GEU.AND P2, PT, R214.reuse, 1.175494350822287508e-38, PT ;  /* 0x00800000d600780b */ /* 0x040fe20003f4e000 */
[----:B------:R-:W1:Y:S01]  /*4110*/  MUFU.RCP R13, R215 ;  /* 0x000000d7000d7308 */ /* 0x000e620000001000 */
[----:B------:R-:W-:Y:S01]  /*4120*/  FFMA.FTZ R8, R11, 1.1920928955078125e-07, R8 ;  /* 0x340000000b087823 */ /* 0x000fe20000010008 */
[----:B------:R-:W-:Y:S01]  /*4130*/  FMUL R11, R214, 8388608 ;  /* 0x4b000000d60b7820 */ /* 0x000fe20000400000 */
[----:B------:R-:W-:Y:S01]  /*4140*/  @P6 FMUL R107, R107, 0.25 ;  /* 0x3e8000006b6b6820 */ /* 0x000fe20000400000 */
[----:B------:R-:W-:Y:S01]  /*4150*/  @P6 FMUL R106, R106, 0.25 ;  /* 0x3e8000006a6a6820 */ /* 0x000fe20000400000 */
[----:B------:R-:W-:Y:S01]  /*4160*/  @!P5 FMUL R83, R83, 16777216 ;  /* 0x4b8000005353d820 */ /* 0x000fe20000400000 */
[----:B------:R-:W-:Y:S01]  /*4170*/  @!P5 FMUL R82, R82, 16777216 ;  /* 0x4b8000005252d820 */ /* 0x000fe20000400000 */
[----:B------:R-:W-:Y:S01]  /*4180*/  @!P5 FMUL R111, R111, 16777216 ;  /* 0x4b8000006f6fd820 */ /* 0x000fe20000400000 */
[----:B------:R-:W2:Y:S01]  /*4190*/  MUFU.RCP R15, R216 ;  /* 0x000000d8000f7308 */ /* 0x000ea20000001000 */
[----:B------:R-:W-:Y:S01]  /*41a0*/  @!P5 FMUL R110, R110, 16777216 ;  /* 0x4b8000006e6ed820 */ /* 0x000fe20000400000 */
[----:B------:R-:W-:Y:S01]  /*41b0*/  @!P5 FMUL R119, R119, 16777216 ;  /* 0x4b8000007777d820 */ /* 0x000fe20000400000 */
[----:B------:R-:W-:Y:S01]  /*41c0*/  @!P5 FMUL R118, R118, 16777216 ;  /* 0x4b8000007676d820 */ /* 0x000fe20000400000 */
[----:B------:R-:W-:Y:S01]  /*41d0*/  @!P5 FMUL R107, R107, 16777216 ;  /* 0x4b8000006b6bd820 */ /* 0x000fe20000400000 */
[----:B------:R-:W-:Y:S01]  /*41e0*/  @!P5 FMUL R106, R106, 16777216 ;  /* 0x4b8000006a6ad820 */ /* 0x000fe20000400000 */
[----:B------:R-:W-:Y:S01]  /*41f0*/  FSEL R56, R11, R214, !P2 ;  /* 0x000000d60b387208 */ /* 0x000fe20005000000 */
[----:B------:R-:W-:Y:S01]  /*4200*/  @P1 FMUL R113, R113, 0.25 ;  /* 0x3e80000071711820 */ /* 0x000fe20000400000 */
[----:B------:R-:W-:Y:S01]  /*4210*/  @P1 FMUL R101, R101, 0.25 ;  /* 0x3e80000065651820 */ /* 0x000fe20000400000 */
        /* <DEDUP_REMOVED lines=8> */
[----:B------:R-:W-:-:S02]  /*42a0*/  VIADD R13, R56, 0xc0cafb0d ;  /* 0xc0cafb0d380d7836 */ /* 0x000fc40000000000 */
[----:B------:R-:W-:Y:S01]  /*42b0*/  @!P3 FMUL R113, R113, 16777216 ;  /* 0x4b8000007171b820 */ /* 0x000fe20000400000 */
[----:B------:R-:W-:Y:S01]  /*42c0*/  @!P3 FMUL R101, R101, 16777216 ;  /* 0x4b8000006565b820 */ /* 0x000fe20000400000 */
[----:B------:R-:W-:Y:S02]  /*42d0*/  VIADD R14, R7, 0xc0cafb0d ;  /* 0xc0cafb0d070e7836 */ /* 0x000fe40000000000 */
[----:B------:R-:W-:Y:S01]  /*42e0*/  @P1 FMUL R112, R112, 0.25 ;  /* 0x3e80000070701820 */ /* 0x000fe20000400000 */
[C---:B--2---:R-:W-:Y:S01]  /*42f0*/  FMUL R37, R15.reuse, R113 ;  /* 0x000000710f257220 */ /* 0x044fe20000400000 */
[----:B------:R-:W-:Y:S01]  /*4300*/  FMUL R44, R15, R101 ;  /* 0x000000650f2c7220 */ /* 0x000fe20000400000 */
[----:B------:R-:W-:Y:S01]  /*4310*/  LOP3.LUT R13, R13, 0xff800000, RZ, 0xc0, !PT ;  /* 0xff8000000d0d7812 */ /* 0x000fe200078ec0ff */
[----:B------:R-:W-:Y:S01]  /*4320*/  @P1 FMUL R100, R100, 0.25 ;  /* 0x3e80000064641820 */ /* 0x000fe20000400000 */
[----:B------:R-:W-:Y:S01]  /*4330*/  @P1 FMUL R97, R97, 0.25 ;  /* 0x3e80000061611820 */ /* 0x000fe20000400000 */
[----:B------:R-:W-:Y:S01]  /*4340*/  @P1 FMUL R96, R96, 0.25 ;  /* 0x3e80000060601820 */ /* 0x000fe20000400000 */
[----:B------:R-:W-:Y:S01]  /*4350*/  @P1 FMUL R121, R121, 0.25 ;  /* 0x3e80000079791820 */ /* 0x000fe20000400000 */
[----:B------:R-:W-:Y:S01]  /*4360*/  @P1 FMUL R120, R120, 0.25 ;  /* 0x3e80000078781820 */ /* 0x000fe20000400000 */
[----:B------:R-:W-:Y:S01]  /*4370*/  LOP3.LUT R16, R14, 0xff800000, RZ, 0xc0, !PT ;  /* 0xff8000000e107812 */ /* 0x000fe200078ec0ff */
[----:B------:R-:W-:Y:S01]  /*4380*/  IMAD.IADD R9, R54, 0x1, -R9 ;  /* 0x0000000136097824 */ /* 0x000fe200078e0a09 */
[----:B------:R-:W-:Y:S01]  /*4390*/  FSETP.GT.AND P1, PT, |R214|, 8.50705917302346158658e+37, PT ;  /* 0x7e800000d600780b */ /* 0x000fe20003f24200 */
[----:B------:R-:W-:Y:S01]  /*43a0*/  @!P3 FMUL R112, R112, 16777216 ;  /* 0x4b8000007070b820 */ /* 0x000fe20000400000 */
[----:B------:R-:W-:Y:S01]  /*43b0*/  FSEL R11, RZ, -23, P2 ;  /* 0xc1b80000ff0b7808 */ /* 0x000fe20001000000 */
[----:B------:R-:W-:Y:S01]  /*43c0*/  @!P3 FMUL R100, R100, 16777216 ;  /* 0x4b8000006464b820 */ /* 0x000fe20000400000 */
[----:B------:R-:W-:Y:S01]  /*43d0*/  I2FP.F32.S32 R14, R13 ;  /* 0x0000000d000e7245 */ /* 0x000fe20000201400 */
[----:B------:R-:W-:Y:S01]  /*43e0*/  @!P3 FMUL R97, R97, 16777216 ;  /* 0x4b8000006161b820 */ /* 0x000fe20000400000 */
[----:B------:R-:W-:Y:S01]  /*43f0*/  F2FP.BF16.F32.PACK_AB R53, R37, R44 ;  /* 0x0000002c2535723e */ /* 0x000fe200000010ff */
[----:B------:R-:W-:Y:S01]  /*4400*/  @!P3 FMUL R96, R96, 16777216 ;  /* 0x4b8000006060b820 */ /* 0x000fe20000400000 */
[----:B------:R-:W-:Y:S01]  /*4410*/  MOV R44, 0x3dc6b27f ;  /* 0x3dc6b27f002c7802 */ /* 0x000fe20000000f00 */
[----:B------:R-:W-:Y:S01]  /*4420*/  @!P3 FMUL R121, R121, 16777216 ;  /* 0x4b8000007979b820 */ /* 0x000fe20000400000 */
[----:B------:R-:W-:Y:S01]  /*4430*/  @!P3 FMUL R120, R120, 16777216 ;  /* 0x4b8000007878b820 */ /* 0x000fe20000400000 */
[----:B------:R-:W-:Y:S01]  /*4440*/  FADD R9, R9, -1 ;  /* 0xbf80000009097421 */ /* 0x000fe20000000000 */
[----:B------:R-:W-:Y:S01]  /*4450*/  FSETP.GEU.AND P3, PT, |R214|, 1.175494350822287508e-38, PT ;  /* 0x00800000d600780b */ /* 0x000fe20003f6e200 */
[----:B------:R-:W-:Y:S01]  /*4460*/  FFMA.FTZ R14, R14, 1.1920928955078125e-07, R11 ;  /* 0x340000000e0e7823 */ /* 0x000fe2000001000b */
[----:B------:R-:W-:Y:S01]  /*4470*/  SHF.R.U32.HI R11, RZ, 0x5, R0 ;  /* 0x00000005ff0b7819 */ /* 0x000fe20000011600 */
[----:B------:R-:W-:Y:S01]  /*4480*/  FFMA.FTZ R0, R9, R44, -0.16845393180847167969 ;  /* 0xbe2c7f3009007423 */ /* 0x000fe2000001002c */
[----:B------:R-:W-:Y:S01]  /*4490*/  @P1 FMUL R214, R214, 0.25 ;  /* 0x3e800000d6d61820 */ /* 0x000fe20000400000 */
[----:B------:R-:W-:Y:S01]  /*44a0*/  BAR.SYNC.DEFER_BLOCKING 0x0 ;  /* 0x0000000000007b1d */ /* 0x000fe20000010000 */
[----:B------:R-:W-:Y:S01]  /*44b0*/  IADD3 R12, PT, PT, R65, -R12, RZ ;  /* 0x8000000c410c7210 */ /* 0x000fe20007ffe0ff */
[----:B------:R-:W-:Y:S01]  /*44c0*/  FFMA.FTZ R0, R9, R0, 0.1716887056827545166 ;  /* 0x3e2fcf2a09007423 */ /* 0x000fe20000010000 */
[C---:B------:R-:W-:Y:S01]  /*44d0*/  FMUL R38, R15.reuse, R112 ;  /* 0x000000700f267220 */ /* 0x040fe20000400000 */
[C---:B------:R-:W-:Y:S01]  /*44e0*/  FMUL R39, R15.reuse, R100 ;  /* 0x000000640f277220 */ /* 0x040fe20000400000 */
[----:B------:R-:W-:Y:S01]  /*44f0*/  FMUL R45, R15, R97 ;  /* 0x000000610f2d7220 */ /* 0x000fe20000400000 */
[----:B------:R-:W-:Y:S01]  /*4500*/  FFMA.FTZ R0, R9, R0, -0.17900948226451873779 ;  /* 0xbe374e4309007423 */ /* 0x000fe20000010000 */
[C---:B------:R-:W-:Y:S01]  /*4510*/  FMUL R46, R15.reuse, R96 ;  /* 0x000000600f2e7220 */ /* 0x040fe20000400000 */
[----:B------:R-:W-:Y:S01]  /*4520*/  @!P3 FMUL R214, R214, 16777216 ;  /* 0x4b800000d6d6b820 */ /* 0x000fe20000400000 */
[----:B------:R-:W-:Y:S01]  /*4530*/  FMUL R52, R15, R121 ;  /* 0x000000790f347220 */ /* 0x000fe20000400000 */
[----:B------:R-:W-:Y:S01]  /*4540*/  FFMA.FTZ R0, R9, R0, 0.20512372255325317383 ;  /* 0x3e520bf409007423 */ /* 0x000fe20000010000 */
[----:B------:R-:W-:Y:S01]  /*4550*/  FMUL R47, R15, R120 ;  /* 0x000000780f2f7220 */ /* 0x000fe20000400000 */
[----:B------:R-:W1:Y:S01]  /*4560*/  MUFU.RCP R20, R214 ;  /* 0x000000d600147308 */ /* 0x000e620000001000 */
[----:B------:R-:W-:Y:S01]  /*4570*/  FSEL R15, RZ, -23, P4 ;  /* 0xc1b80000ff0f7808 */ /* 0x000fe20002000000 */
[----:B------:R-:W-:Y:S01]  /*4580*/  FFMA.FTZ R0, R9, R0, -0.24046532809734344482 ;  /* 0xbe763c8b09007423 */ /* 0x000fe20000010000 */
[----:B------:R-:W-:Y:S01]  /*4590*/  I2FP.F32.S32 R18, R16 ;  /* 0x0000001000127245 */ /* 0x000fe20000201400 */
[----:B------:R-:W-:Y:S01]  /*45a0*/  @P1 FMUL R80, R80, 0.25 ;  /* 0x3e80000050501820 */ /* 0x000fe20000400000 */
[----:B------:R-:W-:Y:S01]  /*45b0*/  SGXT.U32 R11, R11, 0x2 ;  /* 0x000000020b0b781a */ /* 0x000fe20000000000 */
[C---:B------:R-:W-:Y:S01]  /*45c0*/  FFMA.FTZ R0, R9.reuse, R0, 0.28857114911079406738 ;  /* 0x3e93bf9909007423 */ /* 0x040fe20000010000 */
[----:B------:R-:W-:Y:S01]  /*45d0*/  @P1 FMUL R108, R108, 0.25 ;  /* 0x3e8000006c6c1820 */ /* 0x000fe20000400000 */
[----:B------:R-:W-:Y:S01]  /*45e0*/  FADD R12, R12, -1 ;  /* 0xbf8000000c0c7421 */ /* 0x000fe20000000000 */
[----:B------:R-:W-:Y:S01]  /*45f0*/  @P1 FMUL R116, R116, 0.25 ;  /* 0x3e80000074741820 */ /* 0x000fe20000400000 */
[----:B------:R-:W-:Y:S01]  /*4600*/  @P1 FMUL R104, R104, 0.25 ;  /* 0x3e80000068681820 */ /* 0x000fe20000400000 */
[----:B------:R-:W-:Y:S01]  /*4610*/  FFMA.FTZ R0, R9, R0, -0.36067417263984680176 ;  /* 0xbeb8aa4909007423 */ /* 0x000fe20000010000 */
[----:B------:R-:W-:Y:S01]  /*4620*/  @P1 FMUL R81, R81, 0.25 ;  /* 0x3e80000051511820 */ /* 0x000fe20000400000 */
[----:B------:R-:W-:Y:S01]  /*4630*/  @P1 FMUL R109, R109, 0.25 ;  /* 0x3e8000006d6d1820 */ /* 0x000fe20000400000 */
[----:B------:R-:W-:Y:S01]  /*4640*/  FFMA.FTZ R15, R18, 1.1920928955078125e-07, R15 ;  /* 0x34000000120f7823 */ /* 0x000fe2000001000f */
[----:B------:R-:W-:Y:S01]  /*4650*/  @P1 FMUL R117, R117, 0.25 ;  /* 0x3e80000075751820 */ /* 0x000fe20000400000 */
[----:B------:R-:W-:Y:S01]  /*4660*/  @P1 FMUL R105, R105, 0.25 ;  /* 0x3e80000069691820 */ /* 0x000fe20000400000 */
[----:B0-----:R-:W-:-:S02]  /*4670*/  IMAD R18, R11, R74, RZ ;  /* 0x0000004a0b127224 */ /* 0x001fc400078e02ff */
[----:B------:R-:W-:Y:S01]  /*4680*/  @!P3 FMUL R80, R80, 16777216 ;  /* 0x4b8000005050b820 */ /* 0x000fe20000400000 */
[----:B------:R-:W-:Y:S01]  /*4690*/  @!P3 FMUL R108, R108, 16777216 ;  /* 0x4b8000006c6cb820 */ /* 0x000fe20000400000 */
[----:B------:R-:W-:Y:S01]  /*46a0*/  FFMA.FTZ R11, R12, R44, -0.16845393180847167969 ;  /* 0xbe2c7f300c0b7423 */ /* 0x000fe2000001002c */
[----:B------:R-:W-:Y:S01]  /*46b0*/  @!P3 FMUL R116, R116, 16777216 ;  /* 0x4b8000007474b820 */ /* 0x000fe20000400000 */
[----:B------:R-:W-:Y:S01]  /*46c0*/  @!P3 FMUL R104, R104, 16777216 ;  /* 0x4b8000006868b820 */ /* 0x000fe20000400000 */
[----:B------:R-:W-:Y:S01]  /*46d0*/  FFMA.FTZ R0, R9, R0, 0.48089820146560668945 ;  /* 0x3ef6384a09007423 */ /* 0x000fe20000010000 */
[----:B------:R-:W-:Y:S01]  /*46e0*/  @!P3 FMUL R81, R81, 16777216 ;  /* 0x4b8000005151b820 */ /* 0x000fe20000400000 */
[----:B------:R-:W-:Y:S01]  /*46f0*/  @!P3 FMUL R109, R109, 16777216 ;  /* 0x4b8000006d6db820 */ /* 0x000fe20000400000 */
[----:B------:R-:W-:Y:S01]  /*4700*/  @!P3 FMUL R117, R117, 16777216 ;  /* 0x4b8000007575b820 */ /* 0x000fe20000400000 */
[----:B------:R-:W-:Y:S01]  /*4710*/  @!P3 FMUL R105, R105, 16777216 ;  /* 0x4b8000006969b820 */ /* 0x000fe20000400000 */
[C---:B-1----:R-:W-:Y:S01]  /*4720*/  FMUL R22, R20.reuse, R80 ;  /* 0x0000005014167220 */ /* 0x042fe20000400000 */
[----:B------:R-:W-:Y:S01]  /*4730*/  FMUL R23, R20, R108 ;  /* 0x0000006c14177220 */ /* 0x000fe20000400000 */
[----:B------:R-:W-:Y:S01]  /*4740*/  FFMA.FTZ R11, R12, R11, 0.1716887056827545166 ;  /* 0x3e2fcf2a0c0b7423 */ /* 0x000fe2000001000b */
[C---:B------:R-:W-:Y:S01]  /*4750*/  FMUL R30, R20.reuse, R116 ;  /* 0x00000074141e7220 */ /* 0x040fe20000400000 */
[C---:B------:R-:W-:Y:S01]  /*4760*/  FMUL R31, R20.reuse, R104 ;  /* 0x00000068141f7220 */ /* 0x040fe20000400000 */
[----:B------:R-:W-:Y:S01]  /*4770*/  FFMA.FTZ R0, R9, R0, -0.72134751081466674805 ;  /* 0xbf38aa3b09007423 */ /* 0x000fe20000010000 */
[C---:B------:R-:W-:Y:S01]  /*4780*/  FMUL R21, R20.reuse, R81 ;  /* 0x0000005114157220 */ /* 0x040fe20000400000 */
[C---:B------:R-:W-:Y:S01]  /*4790*/  FMUL R28, R20.reuse, R109 ;  /* 0x0000006d141c7220 */ /* 0x040fe20000400000 */
[C---:B------:R-:W-:Y:S01]  /*47a0*/  FMUL R29, R20.reuse, R117 ;  /* 0x00000075141d7220 */ /* 0x040fe20000400000 */
[----:B------:R-:W-:Y:S01]  /*47b0*/  FMUL R36, R20, R105 ;  /* 0x0000006914247220 */ /* 0x000fe20000400000 */
[----:B------:R-:W-:-:S02]  /*47c0*/  IMAD R20, R74, 0x4, R18 ;  /* 0x000000044a147824 */ /* 0x000fc400078e0212 */
[----:B------:R-:W-:Y:S01]  /*47d0*/  FFMA.FTZ R11, R12, R11, -0.17900948226451873779 ;  /* 0xbe374e430c0b7423 */ /* 0x000fe2000001000b */
[----:B------:R-:W-:Y:S01]  /*47e0*/  F2FP.BF16.F32.PACK_AB R23, R22, R23 ;  /* 0x000000171617723e */ /* 0x000fe200000010ff */
[----:B------:R-:W-:Y:S01]  /*47f0*/  FMUL R0, R9, R0 ;  /* 0x0000000009007220 */ /* 0x000fe20000400000 */
[----:B------:R-:W-:Y:S01]  /*4800*/  F2FP.BF16.F32.PACK_AB R22, R30, R31 ;  /* 0x0000001f1e16723e */ /* 0x000fe200000010ff */
[----:B------:R-:W-:Y:S01]  /*4810*/  IMAD.IADD R13, R56, 0x1, -R13 ;  /* 0x00000001380d7824 */ /* 0x000fe200078e0a0d */
[----:B------:R-:W-:Y:S01]  /*4820*/  F2FP.BF16.F32.PACK_AB R37, R21, R28 ;  /* 0x0000001c1525723e */ /* 0x000fe200000010ff */
[----:B------:R-:W-:Y:S02]  /*4830*/  IMAD R21, R74, 0x4, R20 ;  /* 0x000000044a157824 */ /* 0x000fe400078e0214 */
[C---:B------:R-:W-:Y:S01]  /*4840*/  FFMA.FTZ R11, R12.reuse, R11, 0.20512372255325317383 ;  /* 0x3e520bf40c0b7423 */ /* 0x040fe2000001000b */
[----:B------:R-:W-:Y:S01]  /*4850*/  FMUL R0, R9, R0 ;  /* 0x0000000009007220 */ /* 0x000fe20000400000 */
[----:B------:R-:W-:Y:S01]  /*4860*/  FADD R13, R13, -1 ;  /* 0xbf8000000d0d7421 */ /* 0x000fe20000000000 */
[----:B------:R0:W-:Y:S01]  /*4870*/  STS.64 [R6+UR6+0x80], R22 ;  /* 0x0000801606007988 */ /* 0x0001e20008000a06 */
[C---:B------:R-:W-:Y:S01]  /*4880*/  FFMA.FTZ R11, R12.reuse, R11, -0.24046532809734344482 ;  /* 0xbe763c8b0c0b7423 */ /* 0x040fe2000001000b */
[----:B------:R-:W-:Y:S01]  /*4890*/  FFMA.FTZ R9, R9, 1.4426950216293334961, R0 ;  /* 0x3fb8aa3b09097823 */ /* 0x000fe20000010000 */
[----:B------:R-:W-:Y:S01]  /*48a0*/  FFMA.FTZ R0, R13, R44, -0.16845393180847167969 ;  /* 0xbe2c7f300d007423 */ /* 0x000fe2000001002c */
[----:B------:R-:W-:Y:S01]  /*48b0*/  F2FP.BF16.F32.PACK_AB R51, R35, R42 ;  /* 0x0000002a2333723e */ /* 0x000fe200000010ff */
[C---:B------:R-:W-:Y:S01]  /*48c0*/  FFMA.FTZ R11, R12.reuse, R11, 0.28857114911079406738 ;  /* 0x3e93bf990c0b7423 */ /* 0x040fe2000001000b */
[----:B------:R-:W-:Y:S01]  /*48d0*/  F2FP.BF16.F32.PACK_AB R35, R19, R26 ;  /* 0x0000001a1323723e */ /* 0x000fe200000010ff */
[----:B------:R-:W-:Y:S01]  /*48e0*/  FFMA.FTZ R0, R13, R0, 0.1716887056827545166 ;  /* 0x3e2fcf2a0d007423 */ /* 0x000fe20000010000 */
[----:B------:R-:W-:Y:S01]  /*48f0*/  F2FP.BF16.F32.PACK_AB R32, R25, R32 ;  /* 0x000000201920723e */ /* 0x000fe200000010ff */
[----:B------:R-:W-:Y:S01]  /*4900*/  FFMA.FTZ R11, R12, R11, -0.36067417263984680176 ;  /* 0xbeb8aa490c0b7423 */ /* 0x000fe2000001000b */
[----:B------:R-:W-:Y:S01]  /*4910*/  IADD3 R16, PT, PT, R7, -R16, RZ ;  /* 0x8000001007107210 */ /* 0x000fe20007ffe0ff */
[----:B------:R-:W-:Y:S01]  /*4920*/  FFMA.FTZ R0, R13, R0, -0.17900948226451873779 ;  /* 0xbe374e430d007423 */ /* 0x000fe20000010000 */
[----:B0-----:R-:W-:-:S02]  /*4930*/  IMAD R22, R74, 0x4, R21 ;  /* 0x000000044a167824 */ /* 0x001fc400078e0215 */
[----:B------:R-:W-:Y:S01]  /*4940*/  FFMA.FTZ R11, R12, R11, 0.48089820146560668945 ;  /* 0x3ef6384a0c0b7423 */ /* 0x000fe2000001000b */
[----:B------:R-:W-:Y:S01]  /*4950*/  F2FP.BF16.F32.PACK_AB R34, R27, R34 ;  /* 0x000000221b22723e */ /* 0x000fe200000010ff */
[C---:B------:R-:W-:Y:S01]  /*4960*/  FFMA.FTZ R0, R13.reuse, R0, 0.20512372255325317383 ;  /* 0x3e520bf40d007423 */ /* 0x040fe20000010000 */
[----:B------:R-:W-:Y:S01]  /*4970*/  FADD R16, R16, -1 ;  /* 0xbf80000010107421 */ /* 0x000fe20000000000 */
[----:B------:R-:W-:Y:S01]  /*4980*/  LEA R23, R74, R22, 0x2 ;  /* 0x000000164a177211 */ /* 0x000fe200078e10ff */
[----:B------:R-:W-:Y:S01]  /*4990*/  FFMA.FTZ R11, R12, R11, -0.72134751081466674805 ;  /* 0xbf38aa3b0c0b7423 */ /* 0x000fe2000001000b */
[----:B------:R-:W-:Y:S01]  /*49a0*/  FFMA.FTZ R0, R13, R0, -0.24046532809734344482 ;  /* 0xbe763c8b0d007423 */ /* 0x000fe20000010000 */
[----:B------:R-:W-:Y:S02]  /*49b0*/  F2FP.BF16.F32.PACK_AB R36, R29, R36 ;  /* 0x000000241d24723e */ /* 0x000fe400000010ff */
[----:B------:R-:W-:Y:S02]  /*49c0*/  IMAD R19, R74, 0x4, R23 ;  /* 0x000000044a137824 */ /* 0x000fe400078e0217 */
[----:B------:R-:W-:Y:S01]  /*49d0*/  FMUL R11, R12, R11 ;  /* 0x0000000b0c0b7220 */ /* 0x000fe20000400000 */
[----:B------:R-:W-:Y:S01]  /*49e0*/  FFMA.FTZ R0, R13, R0, 0.28857114911079406738 ;  /* 0x3e93bf990d007423 */ /* 0x000fe20000010000 */
[----:B------:R-:W-:Y:S01]  /*49f0*/  F2FP.BF16.F32.PACK_AB R39, R38, R39 ;  /* 0x000000272627723e */ /* 0x000fe200000010ff */
[----:B------:R-:W-:-:S02]  /*4a00*/  IMAD R26, R74, 0x4, R19 ;  /* 0x000000044a1a7824 */ /* 0x000fc400078e0213 */
[----:B------:R-:W-:Y:S01]  /*4a10*/  FMUL R11, R12, R11 ;  /* 0x0000000b0c0b7220 */ /* 0x000fe20000400000 */
[----:B------:R-:W-:Y:S01]  /*4a20*/  F2FP.BF16.F32.PACK_AB R49, R33, R40 ;  /* 0x000000282131723e */ /* 0x000fe200000010ff */
[----:B------:R-:W-:Y:S01]  /*4a30*/  FFMA.FTZ R0, R13, R0, -0.36067417263984680176 ;  /* 0xbeb8aa490d007423 */ /* 0x000fe20000010000 */
[----:B------:R-:W-:Y:S01]  /*4a40*/  IMAD R25, R74, 0x4, R26 ;  /* 0x000000044a197824 */ /* 0x000fe200078e021a */
[----:B------:R-:W-:Y:S01]  /*4a50*/  F2FP.BF16.F32.PACK_AB R38, R46, R47 ;  /* 0x0000002f2e26723e */ /* 0x000fe200000010ff */
[----:B------:R-:W-:Y:S01]  /*4a60*/  FFMA.FTZ R11, R12, 1.4426950216293334961, R11 ;  /* 0x3fb8aa3b0c0b7823 */ /* 0x000fe2000001000b */
[----:B------:R-:W-:Y:S01]  /*4a70*/  F2FP.BF16.F32.PACK_AB R52, R45, R52 ;  /* 0x000000342d34723e */ /* 0x000fe200000010ff */
[----:B------:R-:W-:Y:S01]  /*4a80*/  IMAD R27, R74, 0x4, R25 ;  /* 0x000000044a1b7824 */ /* 0x000fe200078e0219 */
[----:B------:R-:W-:Y:S01]  /*4a90*/  F2FP.BF16.F32.PACK_AB R33, R17, R24 ;  /* 0x000000181121723e */ /* 0x000fe200000010ff */
[----:B------:R-:W-:Y:S01]  /*4aa0*/  FFMA.FTZ R17, R16, R44, -0.16845393180847167969 ;  /* 0xbe2c7f3010117423 */ /* 0x000fe2000001002c */
[----:B------:R-:W-:Y:S01]  /*4ab0*/  LOP3.LUT R28, R6, 0x8, RZ, 0x3c, !PT ;  /* 0x00000008061c7812 */ /* 0x000fe200078e3cff */
[----:B------:R-:W-:-:S02]  /*4ac0*/  IMAD R29, R74, 0x4, R27 ;  /* 0x000000044a1d7824 */ /* 0x000fc400078e021b */
[C---:B------:R-:W-:Y:S01]  /*4ad0*/  FFMA.FTZ R0, R13.reuse, R0, 0.48089820146560668945 ;  /* 0x3ef6384a0d007423 */ /* 0x040fe20000010000 */
[----:B------:R-:W-:Y:S01]  /*4ae0*/  ISETP.GE.U32.AND P1, PT, R54, 0x7f800000, PT ;  /* 0x7f8000003600780c */ /* 0x000fe20003f26070 */
[----:B------:R-:W-:Y:S01]  /*4af0*/  STS.64 [R6+UR6], R38 ;  /* 0x0000002606007988 */ /* 0x000fe20008000a06 */
[----:B------:R-:W-:Y:S02]  /*4b00*/  IMAD R31, R74, 0x4, R29 ;  /* 0x000000044a1f7824 */ /* 0x000fe400078e021d */
[----:B------:R-:W-:Y:S01]  /*4b10*/  FFMA.FTZ R17, R16, R17, 0.1716887056827545166 ;  /* 0x3e2fcf2a10117423 */ /* 0x000fe20000010011 */
[----:B------:R-:W-:Y:S01]  /*4b20*/  FADD R70, R10, R11 ;  /* 0x0000000b0a467221 */ /* 0x000fe20000000000 */
[----:B------:R-:W-:Y:S01]  /*4b30*/  STS.64 [R6+UR6+0x100], R52 ;  /* 0x0001003406007988 */ /* 0x000fe20008000a06 */
[----:B------:R-:W-:Y:S01]  /*4b40*/  FFMA.FTZ R0, R13, R0, -0.72134751081466674805 ;  /* 0xbf38aa3b0d007423 */ /* 0x000fe20000010000 */
[----:B------:R-:W0:Y:S01]  /*4b50*/  LDC.64 R10, c[0x0][0x398] ;  /* 0x0000e600ff0a7b82 */ /* 0x000e220000000a00 */
[----:B------:R-:W-:Y:S01]  /*4b60*/  ISETP.GE.U32.AND P4, PT, R56, 0x7f800000, PT ;  /* 0x7f8000003800780c */ /* 0x000fe20003f86070 */
[----:B------:R1:W-:Y:S01]  /*4b70*/  STS.64 [R6+UR6+0x180], R36 ;  /* 0x0001802406007988 */ /* 0x0003e20008000a06 */
[C---:B------:R-:W-:Y:S01]  /*4b80*/  FFMA.FTZ R17, R16.reuse, R17, -0.17900948226451873779 ;  /* 0xbe374e4310117423 */ /* 0x040fe20000010011 */
[----:B------:R-:W-:Y:S01]  /*4b90*/  F2FP.BF16.F32.PACK_AB R50, R43, R50 ;  /* 0x000000322b32723e */ /* 0x000fe200000010ff */
[----:B------:R-:W-:Y:S01]  /*4ba0*/  FMUL R0, R13, R0 ;  /* 0x000000000d007220 */ /* 0x000fe20000400000 */
[----:B------:R2:W-:Y:S01]  /*4bb0*/  STS.64 [R28+UR6+0x1180], R32 ;  /* 0x001180201c007988 */ /* 0x0005e20008000a06 */
[----:B------:R-:W-:Y:S01]  /*4bc0*/  F2FP.BF16.F32.PACK_AB R48, R41, R48 ;  /* 0x000000302930723e */ /* 0x000fe200000010ff */
[C---:B------:R-:W-:Y:S01]  /*4bd0*/  FFMA.FTZ R17, R16.reuse, R17, 0.20512372255325317383 ;  /* 0x3e520bf410117423 */ /* 0x040fe20000010011 */
[----:B------:R-:W-:Y:S01]  /*4be0*/  ISETP.GE.U32.AND P6, PT, R65, 0x7f800000, PT ;  /* 0x7f8000004100780c */ /* 0x000fe20003fc6070 */
[----:B------:R3:W-:Y:S01]  /*4bf0*/  STS.64 [R28+UR6+0x1080], R34 ;  /* 0x001080221c007988 */ /* 0x0007e20008000a06 */
[----:B------:R-:W-:Y:S01]  /*4c00*/  FMUL R0, R13, R0 ;  /* 0x000000000d007220 */ /* 0x000fe20000400000 */
[----:B------:R-:W-:Y:S01]  /*4c10*/  FFMA.FTZ R17, R16, R17, -0.24046532809734344482 ;  /* 0xbe763c8b10117423 */ /* 0x000fe20000010011 */
[----:B------:R-:W-:Y:S01]  /*4c20*/  ISETP.GE.U32.AND P5, PT, R7, 0x7f800000, PT ;  /* 0x7f8000000700780c */ /* 0x000fe20003fa6070 */
[----:B------:R-:W-:Y:S01]  /*4c30*/  STS.64 [R28+UR6+0x1000], R50 ;  /* 0x001000321c007988 */ /* 0x000fe20008000a06 */
[----:B-1----:R-:W-:-:S02]  /*4c40*/  @P1 IMAD.MOV.U32 R6, RZ, RZ, 0x7f800000 ;  /* 0x7f800000ff061424 */ /* 0x002fc400078e00ff */
[----:B------:R-:W-:Y:S01]  /*4c50*/  FFMA.FTZ R13, R13, 1.4426950216293334961, R0 ;  /* 0x3fb8aa3b0d0d7823 */ /* 0x000fe20000010000 */
[----:B------:R-:W-:Y:S01]  /*4c60*/  FADD R0, R8, R9 ;  /* 0x0000000908007221 */ /* 0x000fe20000000000 */
[----:B--2---:R-:W-:Y:S01]  /*4c70*/  IMAD R33, R74, 0x4, R31 ;  /* 0x000000044a217824 */ /* 0x004fe200078e021f */
[----:B------:R1:W-:Y:S01]  /*4c80*/  STS.64 [R28+UR6+0x1100], R48 ;  /* 0x001100301c007988 */ /* 0x0003e20008000a06 */
[----:B------:R-:W-:Y:S01]  /*4c90*/  FFMA.FTZ R17, R16, R17, 0.28857114911079406738 ;  /* 0x3e93bf9910117423 */ /* 0x000fe20000010011 */
[----:B------:R-:W-:Y:S01]  /*4ca0*/  @P1 FFMA.FTZ R0, R54, R6, +INF ;  /* 0x7f80000036001423 */ /* 0x000fe20000010006 */
[----:B---3--:R-:W-:Y:S01]  /*4cb0*/  IMAD R35, R74, 0x4, R33 ;  /* 0x000000044a237824 */ /* 0x008fe200078e0221 */
[----:B------:R-:W-:Y:S01]  /*4cc0*/  BAR.SYNC.DEFER_BLOCKING 0x0 ;  /* 0x0000000000007b1d */ /* 0x000fe20000010000 */
[----:B------:R-:W-:Y:S02]  /*4cd0*/  @P4 IMAD.MOV.U32 R9, RZ, RZ, 0x7f800000 ;  /* 0x7f800000ff094424 */ /* 0x000fe400078e00ff */
[----:B------:R-:W-:Y:S01]  /*4ce0*/  FADD R71, R14, R13 ;  /* 0x0000000d0e477221 */ /* 0x000fe20000000000 */
[----:B------:R-:W-:Y:S01]  /*4cf0*/  IMAD R6, R2, UR5, RZ ;  /* 0x0000000502067c24 */ /* 0x000fe2000f8e02ff */
[----:B------:R-:W-:Y:S01]  /*4d00*/  LEA R37, R74, R35, 0x2 ;  /* 0x000000234a257211 */ /* 0x000fe200078e10ff */
[----:B------:R-:W-:Y:S01]  /*4d10*/  FFMA.FTZ R17, R16, R17, -0.36067417263984680176 ;  /* 0xbeb8aa4910117423 */ /* 0x000fe20000010011 */
[----:B------:R-:W-:Y:S01]  /*4d20*/  @P6 MOV R8, 0x7f800000 ;  /* 0x7f80000000086802 */ /* 0x000fe20000000f00 */
[----:B------:R-:W-:Y:S01]  /*4d30*/  @P4 FFMA.FTZ R71, R56, R9, +INF ;  /* 0x7f80000038474423 */ /* 0x000fe20000010009 */
[----:B------:R-:W-:-:S02]  /*4d40*/  IMAD.SHL.U32 R9, R6, 0x2, RZ ;  /* 0x0000000206097824 */ /* 0x000fc400078e00ff */
[----:B------:R-:W-:Y:S01]  /*4d50*/  FFMA.FTZ R17, R16, R17, 0.48089820146560668945 ;  /* 0x3ef6384a10117423 */ /* 0x000fe20000010011 */
[----:B------:R-:W-:Y:S01]  /*4d60*/  IMAD R39, R74, 0x4, R37 ;  /* 0x000000044a277824 */ /* 0x000fe200078e0225 */
[----:B------:R-:W-:Y:S01]  /*4d70*/  UIMAD.WIDE UR4, UR4, 0x2, URZ ;  /* 0x00000002040478a5 */ /* 0x000fe2000f8e02ff */
[----:B------:R-:W-:Y:S01]  /*4d80*/  @P6 FFMA.FTZ R70, R65, R8, +INF ;  /* 0x7f80000041466423 */ /* 0x000fe20000010008 */
[----:B------:R-:W-:Y:S01]  /*4d90*/  IMAD.HI R6, R6, 0x2, RZ ;  /* 0x0000000206067827 */ /* 0x000fe200078e02ff */
[----:B0-----:R-:W-:-:S03]  /*4da0*/  IADD3 R68, P4, P6, R9, UR8, R10 ;  /* 0x0000000809447c10 */ /* 0x001fc6000fe9e00a */
[----:B------:R-:W-:Y:S01]  /*4db0*/  FFMA.FTZ R17, R16, R17, -0.72134751081466674805 ;  /* 0xbf38aa3b10117423 */ /* 0x000fe20000010011 */
[----:B------:R-:W-:Y:S01]  /*4dc0*/  @P5 MOV R8, 0x7f800000 ;  /* 0x7f80000000085802 */ /* 0x000fe20000000f00 */
[----:B------:R-:W-:Y:S01]  /*4dd0*/  IMAD R41, R74, 0x4, R39 ;  /* 0x000000044a297824 */ /* 0x000fe200078e0227 */
[----:B------:R-:W-:Y:S01]  /*4de0*/  IADD3.X R92, PT, PT, R6, UR5, R11, P4, P6 ;  /* 0x00000005065c7c10 */ /* 0x000fe2000a7ec40b */
[----:B------:R-:W-:Y:S01]  /*4df0*/  FMUL R17, R16, R17 ;  /* 0x0000001110117220 */ /* 0x000fe20000400000 */
[----:B------:R-:W-:Y:S01]  /*4e00*/  LOP3.LUT R6, R5, 0x8, RZ, 0x3c, !PT ;  /* 0x0000000805067812 */ /* 0x000fe200078e3cff */
[----:B------:R-:W-:Y:S01]  /*4e10*/  IMAD R43, R74, 0x4, R41 ;  /* 0x000000044a2b7824 */ /* 0x000fe200078e0229 */
[----:B------:R-:W-:Y:S01]  /*4e20*/  LEA R12, P4, R21, R68, 0x1 ;  /* 0x00000044150c7211 */ /* 0x000fe200078808ff */
[----:B------:R-:W-:Y:S01]  /*4e30*/  FMUL R17, R16, R17 ;  /* 0x0000001110117220 */ /* 0x000fe20000400000 */
[----:B------:R-:W0:Y:S01]  /*4e40*/  LDS.64 R76, [R5+UR6] ;  /* 0x00000006054c7984 */ /* 0x000e220008000a00 */
[----:B------:R-:W-:Y:S01]  /*4e50*/  FSETP.NEU.AND P2, PT, R65, RZ, PT ;  /* 0x000000ff4100720b */ /* 0x000fe20003f4d000 */
[----:B------:R-:W2:Y:S01]  /*4e60*/  LDCU UR4, c[0x0][0x3ec] ;  /* 0x00007d80ff0477ac */ /* 0x000ea20008000800 */
[----:B------:R-:W-:Y:S01]  /*4e70*/  LEA R45, R74, R43, 0x2 ;  /* 0x0000002b4a2d7211 */ /* 0x000fe200078e10ff */
[----:B------:R-:W3:Y:S01]  /*4e80*/  LDS.64 R84, [R6+UR6] ;  /* 0x0000000606547984 */ /* 0x000ee20008000a00 */
[----:B------:R-:W-:Y:S01]  /*4e90*/  FFMA.FTZ R16, R16, 1.4426950216293334961, R17 ;  /* 0x3fb8aa3b10107823 */ /* 0x000fe20000010011 */
[----:B------:R-:W-:-:S02]  /*4ea0*/  LEA.HI.X.SX32 R13, R21, R92, 0x1, P4 ;  /* 0x0000005c150d7211 */ /* 0x000fc400020f0eff */
[C---:B------:R-:W-:Y:S01]  /*4eb0*/  IMAD R47, R74.reuse, 0x4, R45 ;  /* 0x000000044a2f7824 */ /* 0x040fe200078e022d */
[----:B------:R-:W4:Y:S01]  /*4ec0*/  LDS.64 R78, [R5+UR6+0x200] ;  /* 0x00020006054e7984 */ /* 0x000f220008000a00 */
[----:B------:R-:W-:Y:S01]  /*4ed0*/  FADD R72, R15, R16 ;  /* 0x000000100f487221 */ /* 0x000fe20000000000 */
[----:B------:R-:W-:Y:S01]  /*4ee0*/  @P5 FFMA.FTZ R72, R7, R8, +INF ;  /* 0x7f80000007485423 */ /* 0x000fe20000010008 */
[----:B-1----:R-:W-:Y:S01]  /*4ef0*/  IMAD R49, R74, 0x4, R47 ;  /* 0x000000044a317824 */ /* 0x002fe200078e022f */
[----:B------:R-:W1:Y:S01]  /*4f00*/  LDS.64 R86, [R6+UR6+0x200] ;  /* 0x0002000606567984 */ /* 0x000e620008000a00 */
[-C--:B------:R-:W-:Y:S02]  /*4f10*/  LEA R8, P6, R18, R68.reuse, 0x1 ;  /* 0x0000004412087211 */ /* 0x080fe400078c08ff */
[----:B------:R-:W-:Y:S01]  /*4f20*/  IMAD R51, R74, 0x4, R49 ;  /* 0x000000044a337824 */ /* 0x000fe200078e0231 */
[----:B------:R-:W5:Y:S01]  /*4f30*/  LDS.64 R80, [R5+UR6+0x400] ;  /* 0x0004000605507984 */ /* 0x000f620008000a00 */
[----:B------:R-:W-:-:S02]  /*4f40*/  LEA R10, P5, R20, R68, 0x1 ;  /* 0x00000044140a7211 */ /* 0x000fc400078a08ff */
[----:B------:R-:W-:Y:S01]  /*4f50*/  LEA.HI.X.SX32 R9, R18, R92, 0x1, P6 ;  /* 0x0000005c12097211 */ /* 0x000fe200030f0eff */
[----:B------:R-:W5:Y:S01]  /*4f60*/  LDS.64 R88, [R6+UR6+0x400] ;  /* 0x0004000606587984 */ /* 0x000f620008000a00 */
[----:B------:R-:W-:Y:S01]  /*4f70*/  LEA R53, R74, R51, 0x2 ;  /* 0x000000334a357211 */ /* 0x000fe200078e10ff */
[----:B--2---:R-:W-:Y:S01]  /*4f80*/  UIMAD UR4, UR7, UR4, URZ ;  /* 0x00000004070472a4 */ /* 0x004fe2000f8e02ff */
[----:B------:R-:W-:Y:S01]  /*4f90*/  LEA R14, P6, R22, R68, 0x1 ;  /* 0x00000044160e7211 */ /* 0x000fe200078c08ff */
[----:B------:R-:W2:Y:S01]  /*4fa0*/  LDS.64 R82, [R5+UR6+0x600] ;  /* 0x0006000605527984 */ /* 0x000ea20008000a00 */
[----:B------:R-:W-:Y:S01]  /*4fb0*/  LEA.HI.X.SX32 R11, R20, R92, 0x1, P5 ;  /* 0x0000005c140b7211 */ /* 0x000fe200028f0eff */
[C---:B------:R-:W-:Y:S01]  /*4fc0*/  IMAD R55, R74.reuse, 0x4, R53 ;  /* 0x000000044a377824 */ /* 0x040fe200078e0235 */
[-C--:B------:R-:W-:Y:S01]  /*4fd0*/  LEA R16, P5, R23, R68.reuse, 0x1 ;  /* 0x0000004417107211 */ /* 0x080fe200078a08ff */
[----:B------:R-:W2:Y:S01]  /*4fe0*/  LDS.64 R90, [R6+UR6+0x600] ;  /* 0x00060006065a7984 */ /* 0x000ea20008000a00 */
[----:B------:R-:W-:Y:S01]  /*4ff0*/  LEA R18, P4, R19, R68, 0x1 ;  /* 0x0000004413127211 */ /* 0x000fe200078808ff */
[----:B------:R-:W-:Y:S01]  /*5000*/  IMAD R57, R74, 0x4, R55 ;  /* 0x000000044a397824 */ /* 0x000fe200078e0237 */
[----:B------:R-:W-:Y:S01]  /*5010*/  LEA.HI.X.SX32 R15, R22, R92, 0x1, P6 ;  /* 0x0000005c160f7211 */ /* 0x000fe200030f0eff */
[----:B------:R-:W-:Y:S01]  /*5020*/  USHF.L.U32 UR7, UR4, 0x2, URZ ;  /* 0x0000000204077899 */ /* 0x000fe200080006ff */
[----:B------:R-:W-:Y:S01]  /*5030*/  LEA R20, P6, R26, R68, 0x1 ;  /* 0x000000441a147211 */ /* 0x000fe200078c08ff */
[----:B------:R-:W-:Y:S01]  /*5040*/  UIMAD.WIDE UR4, UR4, 0x4, URZ ;  /* 0x00000004040478a5 */ /* 0x000fe2000f8e02ff */
[----:B------:R-:W-:-:S02]  /*5050*/  LEA.HI.X.SX32 R17, R23, R92, 0x1, P5 ;  /* 0x0000005c17117211 */ /* 0x000fc400028f0eff */
[----:B------:R-:W-:Y:S02]  /*5060*/  LEA R22, P5, R25, R68, 0x1 ;  /* 0x0000004419167211 */ /* 0x000fe400078a08ff */
[----:B------:R-:W-:Y:S01]  /*5070*/  LEA.HI.X.SX32 R19, R19, R92, 0x1, P4 ;  /* 0x0000005c13137211 */ /* 0x000fe200020f0eff */
[----:B0-----:R-:W-:Y:S01]  /*5080*/  STG.E.U16 desc[UR10][R8.64], R76 ;  /* 0x0000004c08007986 */ /* 0x001fe2000c10150a */
[----:B------:R-:W-:Y:S02]  /*5090*/  LEA R24, P4, R27, R68, 0x1 ;  /* 0x000000441b187211 */ /* 0x000fe400078808ff */
[----:B------:R-:W-:Y:S01]  /*50a0*/  LEA.HI.X.SX32 R21, R26, R92, 0x1, P6 ;  /* 0x0000005c1a157211 */ /* 0x000fe200030f0eff */
[----:B---3--:R-:W-:Y:S01]  /*50b0*/  STG.E.U16 desc[UR10][R10.64], R84 ;  /* 0x000000540a007986 */ /* 0x008fe2000c10150a */
[C---:B------:R-:W-:Y:S02]  /*50c0*/  LEA R59, R74.reuse, R57, 0x2 ;  /* 0x000000394a3b7211 */ /* 0x040fe400078e10ff */
[----:B------:R-:W-:Y:S01]  /*50d0*/  LEA R26, P6, R29, R68, 0x1 ;  /* 0x000000441d1a7211 */ /* 0x000fe200078c08ff */
[----:B----4-:R0:W-:Y:S01]  /*50e0*/  STG.E.U16 desc[UR10][R12.64], R78 ;  /* 0x0000004e0c007986 */ /* 0x0101e2000c10150a */
[----:B------:R-:W-:Y:S01]  /*50f0*/  LEA.HI.X.SX32 R23, R25, R92, 0x1, P5 ;  /* 0x0000005c19177211 */ /* 0x000fe200028f0eff */
[C---:B------:R-:W-:Y:S01]  /*5100*/  IMAD R61, R74.reuse, 0x4, R59 ;  /* 0x000000044a3d7824 */ /* 0x040fe200078e023b */
[----:B------:R-:W-:Y:S01]  /*5110*/  LEA R28, P5, R31, R68, 0x1 ;  /* 0x000000441f1c7211 */ /* 0x000fe200078a08ff */
[----:B-1----:R1:W-:Y:S01]  /*5120*/  STG.E.U16 desc[UR10][R14.64], R86 ;  /* 0x000000560e007986 */ /* 0x0023e2000c10150a */
[----:B------:R-:W-:Y:S01]  /*5130*/  LEA.HI.X.SX32 R25, R27, R92, 0x1, P4 ;  /* 0x0000005c1b197211 */ /* 0x000fe200020f0eff */
[----:B------:R-:W-:Y:S01]  /*5140*/  IMAD R63, R74, 0x4, R61 ;  /* 0x000000044a3f7824 */ /* 0x000fe200078e023d */
[----:B------:R-:W-:Y:S01]  /*5150*/  LEA R30, P4, R33, R68, 0x1 ;  /* 0x00000044211e7211 */ /* 0x000fe200078808ff */
[----:B-----5:R3:W-:Y:S01]  /*5160*/  STG.E.U16 desc[UR10][R16.64], R80 ;  /* 0x0000005010007986 */ /* 0x0207e2000c10150a */
[----:B------:R-:W-:-:S02]  /*5170*/  LEA.HI.X.SX32 R27, R29, R92, 0x1, P6 ;  /* 0x0000005c1d1b7211 */ /* 0x000fc400030f0eff */
[----:B------:R-:W-:Y:S01]  /*5180*/  LEA R32, P6, R35, R68, 0x1 ;  /* 0x0000004423207211 */ /* 0x000fe200078c08ff */
[----:B------:R-:W-:Y:S01]  /*5190*/  STG.E.U16 desc[UR10][R18.64], R88 ;  /* 0x0000005812007986 */ /* 0x000fe2000c10150a */
[----:B------:R-:W-:Y:S02]  /*51a0*/  LEA.HI.X.SX32 R29, R31, R92, 0x1, P5 ;  /* 0x0000005c1f1d7211 */ /* 0x000fe400028f0eff */
[----:B------:R-:W-:Y:S01]  /*51b0*/  LEA R34, P5, R37, R68, 0x1 ;  /* 0x0000004425227211 */ /* 0x000fe200078a08ff */
[----:B--2---:R-:W-:Y:S01]  /*51c0*/  STG.E.U16 desc[UR10][R20.64], R82 ;  /* 0x0000005214007986 */ /* 0x004fe2000c10150a */
[----:B------:R-:W-:Y:S02]  /*51d0*/  LEA.HI.X.SX32 R31, R33, R92, 0x1, P4 ;  /* 0x0000005c211f7211 */ /* 0x000fe400020f0eff */
[----:B------:R-:W-:Y:S01]  /*51e0*/  LEA R36, P4, R39, R68, 0x1 ;  /* 0x0000004427247211 */ /* 0x000fe200078808ff */
[----:B------:R-:W-:Y:S01]  /*51f0*/  STG.E.U16 desc[UR10][R22.64], R90 ;  /* 0x0000005a16007986 */ /* 0x000fe2000c10150a */
[----:B------:R-:W-:-:S02]  /*5200*/  LEA.HI.X.SX32 R33, R35, R92, 0x1, P6 ;  /* 0x0000005c23217211 */ /* 0x000fc400030f0eff */
[----:B------:R-:W-:Y:S02]  /*5210*/  LEA R38, P6, R41, R68, 0x1 ;  /* 0x0000004429267211 */ /* 0x000fe400078c08ff */
[----:B------:R-:W-:Y:S02]  /*5220*/  LEA.HI.X.SX32 R35, R37, R92, 0x1, P5 ;  /* 0x0000005c25237211 */ /* 0x000fe400028f0eff */
[----:B------:R-:W-:Y:S02]  /*5230*/  LEA R40, P5, R43, R68, 0x1 ;  /* 0x000000442b287211 */ /* 0x000fe400078a08ff */
[----:B------:R-:W-:Y:S02]  /*5240*/  LEA.HI.X.SX32 R37, R39, R92, 0x1, P4 ;  /* 0x0000005c27257211 */ /* 0x000fe400020f0eff */
[----:B------:R-:W-:Y:S02]  /*5250*/  LEA R42, P4, R45, R68, 0x1 ;  /* 0x000000442d2a7211 */ /* 0x000fe400078808ff */
[----:B------:R-:W-:-:S02]  /*5260*/  LEA R65, R74, R63, 0x2 ;  /* 0x0000003f4a417211 */ /* 0x000fc400078e10ff */
[----:B------:R-:W-:Y:S02]  /*5270*/  LEA.HI.X.SX32 R39, R41, R92, 0x1, P6 ;  /* 0x0000005c29277211 */ /* 0x000fe400030f0eff */
[----:B------:R-:W-:Y:S01]  /*5280*/  LEA R44, P6, R47, R68, 0x1 ;  /* 0x000000442f2c7211 */ /* 0x000fe200078c08ff */
[C---:B------:R-:W-:Y:S01]  /*5290*/  IMAD R67, R74.reuse, 0x4, R65 ;  /* 0x000000044a437824 */ /* 0x040fe200078e0241 */
[----:B------:R-:W-:Y:S02]  /*52a0*/  LEA.HI.X.SX32 R41, R43, R92, 0x1, P5 ;  /* 0x0000005c2b297211 */ /* 0x000fe400028f0eff */
[----:B------:R-:W-:Y:S01]  /*52b0*/  LEA R46, P5, R49, R68, 0x1 ;  /* 0x00000044312e7211 */ /* 0x000fe200078a08ff */
[----:B------:R-:W-:Y:S01]  /*52c0*/  IMAD R69, R74, 0x4, R67 ;  /* 0x000000044a457824 */ /* 0x000fe200078e0243 */
[----:B------:R-:W-:Y:S02]  /*52d0*/  LEA.HI.X.SX32 R43, R45, R92, 0x1, P4 ;  /* 0x0000005c2d2b7211 */ /* 0x000fe400020f0eff */
[----:B------:R-:W-:Y:S01]  /*52e0*/  PRMT R5, R76, 0x7632, R5 ;  /* 0x000076324c057816 */ /* 0x000fe20000000005 */
[----:B------:R-:W-:Y:S01]  /*52f0*/  IMAD R73, R74, 0x4, R69 ;  /* 0x000000044a497824 */ /* 0x000fe200078e0245 */
[----:B------:R-:W-:-:S02]  /*5300*/  LEA R48, P4, R51, R68, 0x1 ;  /* 0x0000004433307211 */ /* 0x000fc400078808ff */
[----:B0-----:R-:W-:Y:S01]  /*5310*/  PRMT R13, R84, 0x7632, R13 ;  /* 0x00007632540d7816 */ /* 0x001fe2000000000d */
[----:B------:R-:W-:Y:S01]  /*5320*/  STG.E.U16 desc[UR10][R24.64], R5 ;  /* 0x0000000518007986 */ /* 0x000fe2000c10150a */
[----:B------:R-:W-:Y:S02]  /*5330*/  LEA.HI.X.SX32 R45, R47, R92, 0x1, P6 ;  /* 0x0000005c2f2d7211 */ /* 0x000fe400030f0eff */
[----:B------:R-:W-:Y:S01]  /*5340*/  PRMT R8, R78, 0x7632, R8 ;  /* 0x000076324e087816 */ /* 0x000fe20000000008 */
[----:B------:R0:W-:Y:S01]  /*5350*/  STG.E.U16 desc[UR10][R26.64], R13 ;  /* 0x0000000d1a007986 */ /* 0x0001e2000c10150a */
[----:B------:R-:W-:Y:S02]  /*5360*/  LEA R50, P6, R53, R68, 0x1 ;  /* 0x0000004435327211 */ /* 0x000fe400078c08ff */
[----:B------:R-:W-:Y:S01]  /*5370*/  LEA.HI.X.SX32 R47, R49, R92, 0x1, P5 ;  /* 0x0000005c312f7211 */ /* 0x000fe200028f0eff */
[----:B------:R2:W-:Y:S01]  /*5380*/  STG.E.U16 desc[UR10][R28.64], R8 ;  /* 0x000000081c007986 */ /* 0x0005e2000c10150a */
[----:B-1----:R-:W-:-:S02]  /*5390*/  PRMT R15, R86, 0x7632, R15 ;  /* 0x00007632560f7816 */ /* 0x002fc4000000000f */
[----:B------:R-:W-:Y:S02]  /*53a0*/  LEA R52, P5, R55, R68, 0x1 ;  /* 0x0000004437347211 */ /* 0x000fe400078a08ff */
[----:B---3--:R-:W-:Y:S01]  /*53b0*/  PRMT R16, R80, 0x7632, R16 ;  /* 0x0000763250107816 */ /* 0x008fe20000000010 */
[----:B------:R1:W-:Y:S01]  /*53c0*/  STG.E.U16 desc[UR10][R30.64], R15 ;  /* 0x0000000f1e007986 */ /* 0x0003e2000c10150a */
[----:B------:R-:W-:Y:S01]  /*53d0*/  FSETP.NEU.AND P3, PT, R54, RZ, PT ;  /* 0x000000ff3600720b */ /* 0x000fe20003f6d000 */
[----:B0-----:R-:W0:Y:S01]  /*53e0*/  LDC.64 R12, c[0x0][0x3a0] ;  /* 0x0000e800ff0c7b82 */ /* 0x001e220000000a00 */
[----:B------:R-:W-:Y:S01]  /*53f0*/  LEA.HI.X.SX32 R49, R51, R92, 0x1, P4 ;  /* 0x0000005c33317211 */ /* 0x000fe200020f0eff */
[----:B------:R3:W-:Y:S01]  /*5400*/  STG.E.U16 desc[UR10][R32.64], R16 ;  /* 0x0000001020007986 */ /* 0x0007e2000c10150a */
[----:B------:R-:W-:Y:S02]  /*5410*/  PRMT R17, R88, 0x7632, R17 ;  /* 0x0000763258117816 */ /* 0x000fe40000000011 */
[----:B------:R-:W-:-:S02]  /*5420*/  LEA R54, P4, R57, R68, 0x1 ;  /* 0x0000004439367211 */ /* 0x000fc400078808ff */
[----:B------:R-:W-:Y:S01]  /*5430*/  PRMT R18, R82, 0x7632, R18 ;  /* 0x0000763252127816 */ /* 0x000fe20000000012 */
[----:B------:R4:W-:Y:S01]  /*5440*/  STG.E.U16 desc[UR10][R34.64], R17 ;  /* 0x0000001122007986 */ /* 0x0009e2000c10150a */
[----:B------:R-:W-:Y:S02]  /*5450*/  FSETP.NEU.AND P1, PT, R56, RZ, PT ;  /* 0x000000ff3800720b */ /* 0x000fe40003f2d000 */
[----:B------:R-:W-:Y:S01]  /*5460*/  LEA.HI.X.SX32 R51, R53, R92, 0x1, P6 ;  /* 0x0000005c35337211 */ /* 0x000fe200030f0eff */
[----:B------:R-:W-:Y:S01]  /*5470*/  STG.E.U16 desc[UR10][R36.64], R18 ;  /* 0x0000001224007986 */ /* 0x000fe2000c10150a */
[----:B------:R-:W-:Y:S02]  /*5480*/  PRMT R19, R90, 0x7632, R19 ;  /* 0x000076325a137816 */ /* 0x000fe40000000013 */
[----:B------:R-:W-:Y:S02]  /*5490*/  LEA R56, P6, R59, R68, 0x1 ;  /* 0x000000443b387211 */ /* 0x000fe400078c08ff */
[----:B------:R-:W-:Y:S01]  /*54a0*/  LEA.HI.X.SX32 R53, R55, R92, 0x1, P5 ;  /* 0x0000005c37357211 */ /* 0x000fe200028f0eff */
[----:B------:R-:W-:Y:S01]  /*54b0*/  STG.E.U16 desc[UR10][R38.64], R19 ;  /* 0x0000001326007986 */ /* 0x000fe2000c10150a */
[----:B------:R-:W-:-:S02]  /*54c0*/  LEA R58, P5, R61, R68, 0x1 ;  /* 0x000000443d3a7211 */ /* 0x000fc400078a08ff */
[----:B------:R-:W-:Y:S01]  /*54d0*/  LEA.HI.X.SX32 R55, R57, R92, 0x1, P4 ;  /* 0x0000005c39377211 */ /* 0x000fe200020f0eff */
[----:B------:R-:W-:Y:S01]  /*54e0*/  STG.E.U16 desc[UR10][R40.64], R77 ;  /* 0x0000004d28007986 */ /* 0x000fe2000c10150a */
[----:B------:R-:W-:Y:S02]  /*54f0*/  LEA R60, P4, R63, R68, 0x1 ;  /* 0x000000443f3c7211 */ /* 0x000fe400078808ff */
[----:B------:R-:W-:Y:S01]  /*5500*/  LEA.HI.X.SX32 R57, R59, R92, 0x1, P6 ;  /* 0x0000005c3b397211 */ /* 0x000fe200030f0eff */
[----:B------:R-:W-:Y:S01]  /*5510*/  STG.E.U16 desc[UR10][R42.64], R85 ;  /* 0x000000552a007986 */ /* 0x000fe2000c10150a */
[----:B------:R-:W-:Y:S02]  /*5520*/  LEA R62, P6, R65, R68, 0x1 ;  /* 0x00000044413e7211 */ /* 0x000fe400078c08ff */
[----:B------:R-:W-:Y:S01]  /*5530*/  LEA.HI.X.SX32 R59, R61, R92, 0x1, P5 ;  /* 0x0000005c3d3b7211 */ /* 0x000fe200028f0eff */
[----:B------:R-:W-:Y:S01]  /*5540*/  STG.E.U16 desc[UR10][R44.64], R79 ;  /* 0x0000004f2c007986 */ /* 0x000fe2000c10150a */
[----:B------:R-:W-:-:S02]  /*5550*/  LEA R64, P5, R67, R68, 0x1 ;  /* 0x0000004443407211 */ /* 0x000fc400078a08ff */
[----:B------:R-:W-:Y:S01]  /*5560*/  LEA R74, R74, R73, 0x2 ;  /* 0x000000494a4a7211 */ /* 0x000fe200078e10ff */
[----:B------:R-:W-:Y:S01]  /*5570*/  STG.E.U16 desc[UR10][R46.64], R87 ;  /* 0x000000572e007986 */ /* 0x000fe2000c10150a */
[----:B------:R-:W-:Y:S02]  /*5580*/  LEA.HI.X.SX32 R61, R63, R92, 0x1, P4 ;  /* 0x0000005c3f3d7211 */ /* 0x000fe400020f0eff */
[----:B------:R-:W-:Y:S01]  /*5590*/  LEA R66, P4, R69, R68, 0x1 ;  /* 0x0000004445427211 */ /* 0x000fe200078808ff */
[----:B------:R-:W-:Y:S01]  /*55a0*/  STG.E.U16 desc[UR10][R48.64], R81 ;  /* 0x0000005130007986 */ /* 0x000fe2000c10150a */
[----:B------:R-:W-:Y:S02]  /*55b0*/  PRMT R9, R77, 0x7632, R9 ;  /* 0x000076324d097816 */ /* 0x000fe40000000009 */
[----:B------:R-:W-:Y:S01]  /*55c0*/  LEA.HI.X.SX32 R63, R65, R92, 0x1, P6 ;  /* 0x0000005c413f7211 */ /* 0x000fe200030f0eff */
[----:B------:R-:W-:Y:S01]  /*55d0*/  STG.E.U16 desc[UR10][R50.64], R89 ;  /* 0x0000005932007986 */ /* 0x000fe2000c10150a */
[----:B--2---:R-:W-:-:S02]  /*55e0*/  PRMT R29, R85, 0x7632, R29 ;  /* 0x00007632551d7816 */ /* 0x004fc4000000001d */
[----:B------:R-:W-:Y:S01]  /*55f0*/  LEA R6, P6, R73, R68, 0x1 ;  /* 0x0000004449067211 */ /* 0x000fe200078c08ff */
[----:B------:R-:W-:Y:S01]  /*5600*/  STG.E.U16 desc[UR10][R52.64], R83 ;  /* 0x0000005334007986 */ /* 0x000fe2000c10150a */
[----:B------:R-:W-:Y:S02]  /*5610*/  LEA.HI.X.SX32 R65, R67, R92, 0x1, P5 ;  /* 0x0000005c43417211 */ /* 0x000fe400028f0eff */
[----:B-1----:R-:W-:Y:S01]  /*5620*/  PRMT R30, R79, 0x7632, R30 ;  /* 0x000076324f1e7816 */ /* 0x002fe2000000001e */
[----:B------:R-:W-:Y:S01]  /*5630*/  STG.E.U16 desc[UR10][R54.64], R91 ;  /* 0x0000005b36007986 */ /* 0x000fe2000c10150a */
[----:B------:R-:W-:Y:S02]  /*5640*/  LEA R68, P5, R74, R68, 0x1 ;  /* 0x000000444a447211 */ /* 0x000fe400078a08ff */
[----:B------:R-:W-:Y:S01]  /*5650*/  PRMT R31, R87, 0x7632, R31 ;  /* 0x00007632571f7816 */ /* 0x000fe2000000001f */
[----:B------:R1:W-:Y:S01]  /*5660*/  STG.E.U16 desc[UR10][R56.64], R9 ;  /* 0x0000000938007986 */ /* 0x0003e2000c10150a */
[----:B------:R-:W-:-:S02]  /*5670*/  LEA.HI.X.SX32 R67, R69, R92, 0x1, P4 ;  /* 0x0000005c45437211 */ /* 0x000fc400020f0eff */
[----:B---3--:R-:W-:Y:S01]  /*5680*/  PRMT R32, R81, 0x7632, R32 ;  /* 0x0000763251207816 */ /* 0x008fe20000000020 */
[----:B------:R2:W-:Y:S01]  /*5690*/  STG.E.U16 desc[UR10][R58.64], R29 ;  /* 0x0000001d3a007986 */ /* 0x0005e2000c10150a */
[----:B------:R-:W-:Y:S02]  /*56a0*/  FSETP.NEU.AND P4, PT, R7, RZ, PT ;  /* 0x000000ff0700720b */ /* 0x000fe40003f8d000 */
[----:B------:R-:W-:Y:S01]  /*56b0*/  PRMT R33, R89, 0x7632, R33 ;  /* 0x0000763259217816 */ /* 0x000fe20000000021 */
[----:B------:R2:W-:Y:S01]  /*56c0*/  STG.E.U16 desc[UR10][R60.64], R30 ;  /* 0x0000001e3c007986 */ /* 0x0005e2000c10150a */
[-C--:B------:R-:W-:Y:S02]  /*56d0*/  LEA.HI.X.SX32 R7, R73, R92.reuse, 0x1, P6 ;  /* 0x0000005c49077211 */ /* 0x080fe400030f0eff */
[----:B------:R-:W-:Y:S01]  /*56e0*/  PRMT R14, R83, 0x7632, R14 ;  /* 0x00007632530e7816 */ /* 0x000fe2000000000e */
[----:B------:R2:W-:Y:S01]  /*56f0*/  STG.E.U16 desc[UR10][R62.64], R31 ;  /* 0x0000001f3e007986 */ /* 0x0005e2000c10150a */
[----:B------:R-:W-:-:S02]  /*5700*/  LEA.HI.X.SX32 R69, R74, R92, 0x1, P5 ;  /* 0x0000005c4a457211 */ /* 0x000fc400028f0eff */
[----:B----4-:R-:W-:Y:S01]  /*5710*/  PRMT R34, R91, 0x7632, R34 ;  /* 0x000076325b227816 */ /* 0x010fe20000000022 */
[----:B------:R2:W-:Y:S01]  /*5720*/  STG.E.U16 desc[UR10][R64.64], R32 ;  /* 0x0000002040007986 */ /* 0x0005e2000c10150a */
[----:B------:R-:W-:Y:S02]  /*5730*/  FSEL R5, R70, -INF , P2 ;  /* 0xff80000046057808 */ /* 0x000fe40001000000 */
[----:B------:R-:W-:Y:S01]  /*5740*/  FSEL R0, R0, -INF , P3 ;  /* 0xff80000000007808 */ /* 0x000fe20001800000 */
[----:B------:R2:W-:Y:S01]  /*5750*/  STG.E.U16 desc[UR10][R66.64], R33 ;  /* 0x0000002142007986 */ /* 0x0005e2000c10150a */
[----:B------:R-:W-:Y:S01]  /*5760*/  FSEL R71, R71, -INF , P1 ;  /* 0xff80000047477808 */ /* 0x000fe20000800000 */
[----:B-1----:R-:W-:Y:S01]  /*5770*/  FFMA R9, R5, 0.69314718246459960938, R172 ;  /* 0x3f31721805097823 */ /* 0x002fe200000000ac */
[----:B------:R-:W-:Y:S01]  /*5780*/  FSEL R72, R72, -INF , P4 ;  /* 0xff80000048487808 */ /* 0x000fe20002000000 */
[----:B------:R2:W-:Y:S01]  /*5790*/  STG.E.U16 desc[UR10][R6.64], R14 ;  /* 0x0000000e06007986 */ /* 0x0005e2000c10150a */
[----:B------:R-:W-:Y:S01]  /*57a0*/  FFMA R8, R0, 0.69314718246459960938, R149 ;  /* 0x3f31721800087823 */ /* 0x000fe20000000095 */
[----:B------:R-:W-:Y:S01]  /*57b0*/  FFMA R10, R71, 0.69314718246459960938, R174 ;  /* 0x3f317218470a7823 */ /* 0x000fe200000000ae */
[----:B------:R-:W-:Y:S01]  /*57c0*/  LOP3.LUT R5, R3, 0x70, RZ, 0xc0, !PT ;  /* 0x0000007003057812 */ /* 0x000fe200078ec0ff */
[----:B------:R2:W-:Y:S01]  /*57d0*/  STG.E.U16 desc[UR10][R68.64], R34 ;  /* 0x0000002244007986 */ /* 0x0005e2000c10150a */
[----:B------:R-:W-:Y:S01]  /*57e0*/  FFMA R11, R72, 0.69314718246459960938, R173 ;  /* 0x3f317218480b7823 */ /* 0x000fe200000000ad */
[C---:B------:R-:W-:Y:S01]  /*57f0*/  IMAD.SHL.U32 R3, R2.reuse, 0x4, RZ ;  /* 0x0000000402037824 */ /* 0x040fe200078e00ff */
[----:B------:R-:W-:Y:S01]  /*5800*/  BAR.SYNC.DEFER_BLOCKING 0x0 ;  /* 0x0000000000007b1d */ /* 0x000fe20000010000 */
[----:B------:R-:W-:-:S03]  /*5810*/  IMAD.HI R0, R2, 0x4, RZ ;  /* 0x0000000402007827 */ /* 0x000fc600078e02ff */
[----:B0-----:R-:W-:-:S04]  /*5820*/  IADD3 R2, P1, P2, R3, UR7, R12 ;  /* 0x0000000703027c10 */ /* 0x001fc8000fa3e00c */
[----:B------:R-:W-:Y:S01]  /*5830*/  IADD3.X R3, PT, PT, R0, UR5, R13, P1, P2 ;  /* 0x0000000500037c10 */ /* 0x000fe20008fe440d */
[----:B------:R2:W-:Y:S01]  /*5840*/  STS.128 [R5+UR6], R8 ;  /* 0x0000000805007988 */ /* 0x0005e20008000c06 */
[----:B------:R-:W-:Y:S06]  /*5850*/  BAR.SYNC.DEFER_BLOCKING 0x0 ;  /* 0x0000000000007b1d */ /* 0x000fec0000010000 */
[----:B------:R-:W-:Y:S05]  /*5860*/  @P0 EXIT ;  /* 0x000000000000094d */ /* 0x000fea0003800000 */
[----:B--2---:R-:W0:Y:S04]  /*5870*/  LDS R5, [R4] ;  /* 0x0000000004057984 */ /* 0x004e280000000800 */
[----:B0-----:R-:W-:Y:S01]  /*5880*/  STG.E desc[UR10][R2.64], R5 ;  /* 0x0000000502007986 */ /* 0x001fe2000c10190a */
[----:B------:R-:W-:Y:S05]  /*5890*/  EXIT ;  /* 0x000000000000794d */ /* 0x000fea0003800000 */
.L_x_2:
[----:B------:R-:W-:-:S00]  /*58a0*/  BRA `(.L_x_2) ;  /* 0xfffffffc00fc7947 */ /* 0x000fc0000383ffff */
[----:B------:R-:W-:-:S00]  /*58b0*/  NOP ;  /* 0x0000000000007918 */ /* 0x000fc00000000000 */
        /* <DEDUP_REMOVED lines=12> */
.L_x_3:


//--------------------- .nv.global.init           --------------------------
	.section	.nv.global.init,"aw",@progbits
.nv.global.init:
	.type		_$_str,@object
	.size		_$_str,(.L_0 - _$_str)
_$_str:
        /*0000*/ 	.byte	0x5f, 0x5f, 0x43, 0x55, 0x44, 0x41, 0x5f, 0x46, 0x54, 0x5a, 0x00
.L_0:


//--------------------- .nv.shared.attn_fwd       --------------------------
	.section	.nv.shared.attn_fwd,"aw",@nobits
	.sectionflags	@""
	.align	16
	.zero		1024


//--------------------- .nv.shared.reserved.0     --------------------------
	.section	.nv.shared.reserved.0,"aw",@nobits
	.weak		__nv_reservedSMEM_offset_0_alias
	.size		__nv_reservedSMEM_offset_0_alias, 0, 64
	.other		__nv_reservedSMEM_offset_0_alias,@"STO_CUDA_RESERVED_SHARED STV_DEFAULT"
__nv_reservedSMEM_offset_0_alias:
	.zero		0
	.zero		64


//--------------------- .nv.constant0.attn_fwd    --------------------------
	.section	.nv.constant0.attn_fwd,"a",@progbits
	.sectionflags	@""
	.align	4
.nv.constant0.attn_fwd:
	.zero		1032


//--------------------- SYMBOLS --------------------------

	.type		.nv.reservedSmem.offset0,@object
	.size		.nv.reservedSmem.offset0,0x4
	.type		.nv.reservedSmem.cap,@object
	.size		.nv.reservedSmem.cap,0x4
